	.headerflags	@"EF_CUDA_TEXMODE_UNIFIED EF_CUDA_64BIT_ADDRESS EF_CUDA_SM86 EF_CUDA_VIRTUAL_SM(EF_CUDA_SM86)"
	.elftype	@"ET_EXEC"


//--------------------- .nv.info                  --------------------------
	.section	.nv.info,"",@"SHT_CUDA_INFO"
	.align	4


	//----- nvinfo : EIATTR_REGCOUNT
	.align		4
        /*0000*/ 	.byte	0x04, 0x2f
        /*0002*/ 	.short	(.L_1 - .L_0)
	.align		4
.L_0:
        /*0004*/ 	.word	index@(triton_mm)
        /*0008*/ 	.word	0x00000060


	//----- nvinfo : EIATTR_MIN_STACK_SIZE
	.align		4
.L_1:
        /*000c*/ 	.byte	0x04, 0x12
        /*000e*/ 	.short	(.L_3 - .L_2)
	.align		4
.L_2:
        /*0010*/ 	.word	index@(triton_mm)
        /*0014*/ 	.word	0x00000000


	//----- nvinfo : EIATTR_FRAME_SIZE
	.align		4
.L_3:
        /*0018*/ 	.byte	0x04, 0x11
        /*001a*/ 	.short	(.L_5 - .L_4)
	.align		4
.L_4:
        /*001c*/ 	.word	index@(triton_mm)
        /*0020*/ 	.word	0x00000000


	//----- nvinfo : EIATTR_MIN_STACK_SIZE
	.align		4
.L_5:
        /*0024*/ 	.byte	0x04, 0x12
        /*0026*/ 	.short	(.L_7 - .L_6)
	.align		4
.L_6:
        /*0028*/ 	.word	index@(triton_mm)
        /*002c*/ 	.word	0x00000000
.L_7:


//--------------------- .nv.info.triton_mm        --------------------------
	.section	.nv.info.triton_mm,"",@"SHT_CUDA_INFO"
	.sectionflags	@""
	.align	4


	//----- nvinfo : EIATTR_CUDA_API_VERSION
	.align		4
        /*0000*/ 	.byte	0x04, 0x37
        /*0002*/ 	.short	(.L_9 - .L_8)
.L_8:
        /*0004*/ 	.word	0x0000007c


	//----- nvinfo : EIATTR_SW2861232_WAR
	.align		4
.L_9:
        /*0008*/ 	.byte	0x01, 0x35
	.zero		2


	//----- nvinfo : EIATTR_PARAM_CBANK
	.align		4
        /*000c*/ 	.byte	0x04, 0x0a
        /*000e*/ 	.short	(.L_11 - .L_10)
	.align		4
.L_10:
        /*0010*/ 	.word	index@(.nv.constant0.triton_mm)
        /*0014*/ 	.short	0x0160
        /*0016*/ 	.short	0x0020


	//----- nvinfo : EIATTR_CBANK_PARAM_SIZE
	.align		4
.L_11:
        /*0018*/ 	.byte	0x03, 0x19
        /*001a*/ 	.short	0x0020


	//----- nvinfo : EIATTR_KPARAM_INFO
	.align		4
        /*001c*/ 	.byte	0x04, 0x17
        /*001e*/ 	.short	(.L_13 - .L_12)
.L_12:
        /*0020*/ 	.word	0x00000000
        /*0024*/ 	.short	0x0003
        /*0026*/ 	.short	0x0018
        /*0028*/ 	.byte	0x00, 0xf4, 0x21, 0x00


	//----- nvinfo : EIATTR_KPARAM_INFO
	.align		4
.L_13:
        /*002c*/ 	.byte	0x04, 0x17
        /*002e*/ 	.short	(.L_15 - .L_14)
.L_14:
        /*0030*/ 	.word	0x00000000
        /*0034*/ 	.short	0x0002
        /*0036*/ 	.short	0x0010
        /*0038*/ 	.byte	0x00, 0xf4, 0x21, 0x00


	//----- nvinfo : EIATTR_KPARAM_INFO
	.align		4
.L_15:
        /*003c*/ 	.byte	0x04, 0x17
        /*003e*/ 	.short	(.L_17 - .L_16)
.L_16:
        /*0040*/ 	.word	0x00000000
        /*0044*/ 	.short	0x0001
        /*0046*/ 	.short	0x0008
        /*0048*/ 	.byte	0x00, 0xf4, 0x21, 0x00


	//----- nvinfo : EIATTR_KPARAM_INFO
	.align		4
.L_17:
        /*004c*/ 	.byte	0x04, 0x17
        /*004e*/ 	.short	(.L_19 - .L_18)
.L_18:
        /*0050*/ 	.word	0x00000000
        /*0054*/ 	.short	0x0000
        /*0056*/ 	.short	0x0000
        /*0058*/ 	.byte	0x00, 0xf4, 0x21, 0x00


	//----- nvinfo : EIATTR_MAXREG_COUNT
	.align		4
.L_19:
        /*005c*/ 	.byte	0x03, 0x1b
        /*005e*/ 	.short	0x00ff


	//----- nvinfo : EIATTR_EXIT_INSTR_OFFSETS
	.align		4
        /*0060*/ 	.byte	0x04, 0x1c
        /*0062*/ 	.short	(.L_21 - .L_20)


	//   ....[0]....
.L_20:
        /*0064*/ 	.word	0x000025b0


	//   ....[1]....
        /*0068*/ 	.word	0x00002600


	//----- nvinfo : EIATTR_REQNTID
	.align		4
.L_21:
        /*006c*/ 	.byte	0x04, 0x10
        /*006e*/ 	.short	(.L_23 - .L_22)
.L_22:
        /*0070*/ 	.word	0x00000080
        /*0074*/ 	.word	0x00000001
        /*0078*/ 	.word	0x00000001
.L_23:


//--------------------- .nv.callgraph             --------------------------
	.section	.nv.callgraph,"",@"SHT_CUDA_CALLGRAPH"
	.align	4
	.sectionentsize	8
	.align		4
        /*0000*/ 	.word	0x00000000
	.align		4
        /*0004*/ 	.word	0xffffffff
	.align		4
        /*0008*/ 	.word	0x00000000
	.align		4
        /*000c*/ 	.word	0xfffffffe
	.align		4
        /*0010*/ 	.word	0x00000000
	.align		4
        /*0014*/ 	.word	0xfffffffd
	.align		4
        /*0018*/ 	.word	0x00000000
	.align		4
        /*001c*/ 	.word	0xfffffffc


//--------------------- .nv.rel.action            --------------------------
	.section	.nv.rel.action,"",@"SHT_CUDA_RELOCINFO"
	.align	8
	.sectionentsize	8
        /*0000*/ 	.byte	0x73, 0x00, 0x00, 0x00, 0x00, 0x00, 0x00, 0x00, 0x00, 0x00, 0x00, 0x11, 0x25, 0x00, 0x05, 0x36


//--------------------- .nv.constant0.triton_mm   --------------------------
	.section	.nv.constant0.triton_mm,"a",@progbits
	.sectionflags	@""
	.align	4
.nv.constant0.triton_mm:
	.zero		384


//--------------------- .text.triton_mm           --------------------------
	.section	.text.triton_mm,"ax",@progbits
	.sectionflags	@"SHF_BARRIERS=1"
	.sectioninfo	@"SHI_REGISTERS=96"
	.align	128
        .global         triton_mm
        .type           triton_mm,@function
        .size           triton_mm,(.L_x_2 - triton_mm)
        .other          triton_mm,@"STO_CUDA_ENTRY STV_DEFAULT"
triton_mm:
.text.triton_mm:
[----:B------:R-:W-:Y:S02]  /*0000*/  IMAD.MOV.U32 R1, RZ, RZ, c[0x0][0x28] ;  /* 0x00000a00ff017624 */ /* 0x000fe400078e00ff */
[----:B------:R-:W1:Y:S01]  /*0010*/  S2R R7, SR_CTAID.X ;  /* 0x0000000000077919 */ /* 0x000e620000002500 */
[----:B------:R-:W-:Y:S01]  /*0020*/  IMAD.MOV.U32 R3, RZ, RZ, 0x8 ;  /* 0x00000008ff037424 */ /* 0x000fe200078e00ff */
[----:B------:R-:W-:Y:S01]  /*0030*/  ULDC.64 UR12, c[0x0][0x118] ;  /* 0x00004600000c7ab9 */ /* 0x000fe20000000a00 */
[----:B------:R-:W-:Y:S01]  /*0040*/  IMAD.MOV.U32 R48, RZ, RZ, 0x2 ;  /* 0x00000002ff307424 */ /* 0x000fe200078e00ff */
[----:B------:R-:W2:Y:S01]  /*0050*/  S2R R59, SR_TID.X ;  /* 0x00000000003b7919 */ /* 0x000ea20000002100 */
[----:B------:R-:W-:Y:S02]  /*0060*/  UMOV UR8, 0x3 ;  /* 0x0000000300087882 */ /* 0x000fe40000000000 */
[----:B------:R-:W-:Y:S02]  /*0070*/  UMOV UR9, 0xffffffff ;  /* 0xffffffff00097882 */ /* 0x000fe40000000000 */
[----:B------:R-:W-:Y:S02]  /*0080*/  UMOV UR6, URZ ;  /* 0x0000003f00067c82 */ /* 0x000fe40008000000 */
[----:B------:R-:W-:-:S02]  /*0090*/  UMOV UR7, URZ ;  /* 0x0000003f00077c82 */ /* 0x000fc40008000000 */
[----:B------:R-:W-:Y:S02]  /*00a0*/  UMOV UR4, URZ ;  /* 0x0000003f00047c82 */ /* 0x000fe40008000000 */
[----:B------:R-:W-:Y:S01]  /*00b0*/  UMOV UR5, URZ ;  /* 0x0000003f00057c82 */ /* 0x000fe20008000000 */
[----:B-1----:R-:W-:Y:S02]  /*00c0*/  SHF.R.S32.HI R0, RZ, 0x1f, R7 ;  /* 0x0000001fff007819 */ /* 0x002fe40000011407 */
[----:B------:R-:W-:Y:S02]  /*00d0*/  ISETP.GE.AND P2, PT, R7, RZ, PT ;  /* 0x000000ff0700720c */ /* 0x000fe40003f46270 */
[----:B------:R-:W-:Y:S01]  /*00e0*/  LEA.HI R0, R0, R7, RZ, 0xa ;  /* 0x0000000700007211 */ /* 0x000fe200078f50ff */
[C---:B--2---:R-:W-:Y:S01]  /*00f0*/  IMAD.SHL.U32 R86, R59.reuse, 0x8, RZ ;  /* 0x000000083b567824 */ /* 0x044fe200078e00ff */
[----:B------:R-:W-:Y:S02]  /*0100*/  LOP3.LUT R87, R59, 0x10, RZ, 0xc0, !PT ;  /* 0x000000103b577812 */ /* 0x000fe400078ec0ff */
[----:B------:R-:W-:-:S02]  /*0110*/  SHF.R.S32.HI R4, RZ, 0xa, R0 ;  /* 0x0000000aff047819 */ /* 0x000fc40000011400 */
[----:B------:R-:W-:Y:S02]  /*0120*/  LOP3.LUT R0, R0, 0xfffffc00, RZ, 0xc0, !PT ;  /* 0xfffffc0000007812 */ /* 0x000fe400078ec0ff */
[----:B------:R-:W-:Y:S01]  /*0130*/  SHF.R.U32.HI R21, RZ, 0x1, R87 ;  /* 0x00000001ff157819 */ /* 0x000fe20000011657 */
[----:B------:R-:W-:Y:S01]  /*0140*/  IMAD R2, R4, -0x8, R3 ;  /* 0xfffffff804027824 */ /* 0x000fe200078e0203 */
[----:B------:R-:W-:Y:S01]  /*0150*/  LOP3.LUT R60, R86, 0x18, RZ, 0xc0, !PT ;  /* 0x00000018563c7812 */ /* 0x000fe200078ec0ff */
[----:B------:R-:W-:Y:S01]  /*0160*/  IMAD.IADD R8, R7, 0x1, -R0 ;  /* 0x0000000107087824 */ /* 0x000fe200078e0a00 */
[----:B------:R-:W-:Y:S02]  /*0170*/  IABS R0, R7 ;  /* 0x0000000700007213 */ /* 0x000fe40000000000 */
[----:B------:R-:W-:Y:S02]  /*0180*/  IMNMX R5, R2, 0x8, PT ;  /* 0x0000000802057817 */ /* 0x000fe40003800200 */
[----:B------:R-:W-:-:S02]  /*0190*/  SHF.R.U32.HI R7, RZ, 0x1, R59 ;  /* 0x00000001ff077819 */ /* 0x000fc4000001163b */
[----:B------:R-:W-:Y:S02]  /*01a0*/  IABS R9, R5 ;  /* 0x0000000500097213 */ /* 0x000fe40000000000 */
[C---:B------:R-:W-:Y:S02]  /*01b0*/  LOP3.LUT R22, R59.reuse, 0xf, RZ, 0xc0, !PT ;  /* 0x0000000f3b167812 */ /* 0x040fe400078ec0ff */
[----:B------:R-:W1:Y:S01]  /*01c0*/  I2F.RP R6, R9 ;  /* 0x0000000900067306 */ /* 0x000e620000209400 */
[----:B------:R-:W-:Y:S02]  /*01d0*/  SHF.R.U32.HI R88, RZ, 0x2, R59 ;  /* 0x00000002ff587819 */ /* 0x000fe4000001163b */
[----:B------:R-:W-:Y:S01]  /*01e0*/  IMAD.WIDE.U32 R22, R22, 0x10, RZ ;  /* 0x0000001016167825 */ /* 0x000fe200078e00ff */
[----:B------:R-:W-:Y:S02]  /*01f0*/  LOP3.LUT R85, R59, 0x40, RZ, 0xc0, !PT ;  /* 0x000000403b557812 */ /* 0x000fe400078ec0ff */
[----:B------:R-:W-:-:S02]  /*0200*/  LOP3.LUT R88, R88, 0x8, RZ, 0xc0, !PT ;  /* 0x0000000858587812 */ /* 0x000fc400078ec0ff */
[----:B------:R-:W-:Y:S01]  /*0210*/  LOP3.LUT R82, R21, 0x38, R86, 0x78, !PT ;  /* 0x0000003815527812 */ /* 0x000fe200078e7856 */
[----:B-1----:R-:W1:Y:S02]  /*0220*/  MUFU.RCP R6, R6 ;  /* 0x0000000600067308 */ /* 0x002e640000001000 */
[----:B-1----:R-:W-:Y:S02]  /*0230*/  IADD3 R2, R6, 0xffffffe, RZ ;  /* 0x0ffffffe06027810 */ /* 0x002fe40007ffe0ff */
[----:B------:R-:W-:-:S04]  /*0240*/  IABS R6, R8 ;  /* 0x0000000800067213 */ /* 0x000fc80000000000 */
[----:B------:R1:W2:Y:S01]  /*0250*/  F2I.FTZ.U32.TRUNC.NTZ R3, R2 ;  /* 0x0000000200037305 */ /* 0x0002a2000021f000 */
[----:B------:R-:W-:-:S04]  /*0260*/  LOP3.LUT R8, R8, R5, RZ, 0x3c, !PT ;  /* 0x0000000508087212 */ /* 0x000fc800078e3cff */
[----:B------:R-:W-:Y:S01]  /*0270*/  ISETP.GE.AND P4, PT, R8, RZ, PT ;  /* 0x000000ff0800720c */ /* 0x000fe20003f86270 */
[----:B-1----:R-:W-:Y:S02]  /*0280*/  IMAD.MOV.U32 R2, RZ, RZ, RZ ;  /* 0x000000ffff027224 */ /* 0x002fe400078e00ff */
[----:B--2---:R-:W-:-:S04]  /*0290*/  IMAD.MOV R10, RZ, RZ, -R3 ;  /* 0x000000ffff0a7224 */ /* 0x004fc800078e0a03 */
[----:B------:R-:W-:Y:S01]  /*02a0*/  IMAD R11, R10, R9, RZ ;  /* 0x000000090a0b7224 */ /* 0x000fe200078e02ff */
[----:B------:R-:W-:-:S03]  /*02b0*/  IABS R10, R5 ;  /* 0x00000005000a7213 */ /* 0x000fc60000000000 */
[----:B------:R-:W-:-:S04]  /*02c0*/  IMAD.HI.U32 R3, R3, R11, R2 ;  /* 0x0000000b03037227 */ /* 0x000fc800078e0002 */
[----:B------:R-:W-:Y:S02]  /*02d0*/  IMAD.MOV.U32 R2, RZ, RZ, R0 ;  /* 0x000000ffff027224 */ /* 0x000fe400078e0000 */
[----:B------:R-:W-:Y:S02]  /*02e0*/  IMAD.MOV R11, RZ, RZ, -R10 ;  /* 0x000000ffff0b7224 */ /* 0x000fe400078e0a0a */
[----:B------:R-:W-:-:S04]  /*02f0*/  IMAD.HI.U32 R0, R3, R2, RZ ;  /* 0x0000000203007227 */ /* 0x000fc800078e00ff */
[----:B------:R-:W-:-:S04]  /*0300*/  IMAD.HI.U32 R3, R3, R6, RZ ;  /* 0x0000000603037227 */ /* 0x000fc800078e00ff */
[-C--:B------:R-:W-:Y:S02]  /*0310*/  IMAD R0, R0, R11.reuse, R2 ;  /* 0x0000000b00007224 */ /* 0x080fe400078e0202 */
[----:B------:R-:W-:Y:S01]  /*0320*/  IMAD R2, R3, R11, R6 ;  /* 0x0000000b03027224 */ /* 0x000fe200078e0206 */
[----:B------:R-:W-:Y:S02]  /*0330*/  SHF.R.U32.HI R6, RZ, 0x4, R59 ;  /* 0x00000004ff067819 */ /* 0x000fe4000001163b */
[C---:B------:R-:W-:Y:S02]  /*0340*/  ISETP.GT.U32.AND P0, PT, R9.reuse, R0, PT ;  /* 0x000000000900720c */ /* 0x040fe40003f04070 */
[----:B------:R-:W-:-:S11]  /*0350*/  ISETP.GT.U32.AND P3, PT, R9, R2, PT ;  /* 0x000000020900720c */ /* 0x000fd60003f64070 */
[--C-:B------:R-:W-:Y:S02]  /*0360*/  @!P0 IMAD.IADD R0, R0, 0x1, -R9.reuse ;  /* 0x0000000100008824 */ /* 0x100fe400078e0a09 */
[----:B------:R-:W-:Y:S01]  /*0370*/  @!P3 IMAD.IADD R2, R2, 0x1, -R9 ;  /* 0x000000010202b824 */ /* 0x000fe200078e0a09 */
[----:B------:R-:W-:Y:S02]  /*0380*/  @!P3 IADD3 R3, R3, 0x1, RZ ;  /* 0x000000010303b810 */ /* 0x000fe40007ffe0ff */
[----:B------:R-:W-:Y:S02]  /*0390*/  ISETP.GT.U32.AND P1, PT, R9, R0, PT ;  /* 0x000000000900720c */ /* 0x000fe40003f24070 */
[----:B------:R-:W-:Y:S02]  /*03a0*/  ISETP.GE.U32.AND P0, PT, R2, R9, PT ;  /* 0x000000090200720c */ /* 0x000fe40003f06070 */
[----:B------:R-:W-:-:S04]  /*03b0*/  LOP3.LUT R2, R86, 0x78, RZ, 0xc0, !PT ;  /* 0x0000007856027812 */ /* 0x000fc800078ec0ff */
[----:B------:R-:W-:-:S05]  /*03c0*/  LOP3.LUT R84, R2, 0x38, R7, 0x78, !PT ;  /* 0x0000003802547812 */ /* 0x000fca00078e7807 */
[----:B------:R-:W-:Y:S01]  /*03d0*/  @!P1 IMAD.IADD R0, R0, 0x1, -R9 ;  /* 0x0000000100009824 */ /* 0x000fe200078e0a09 */
[----:B------:R-:W-:Y:S02]  /*03e0*/  LOP3.LUT R9, R21, 0x20, R86, 0xf8, !PT ;  /* 0x0000002015097812 */ /* 0x000fe400078ef856 */
[----:B------:R-:W-:Y:S01]  /*03f0*/  @P0 IADD3 R3, R3, 0x1, RZ ;  /* 0x0000000103030810 */ /* 0x000fe20007ffe0ff */
[----:B------:R-:W-:Y:S01]  /*0400*/  @!P2 IMAD.MOV R0, RZ, RZ, -R0 ;  /* 0x000000ffff00a224 */ /* 0x000fe200078e0a00 */
[----:B------:R-:W-:Y:S02]  /*0410*/  ISETP.NE.AND P0, PT, R5, RZ, PT ;  /* 0x000000ff0500720c */ /* 0x000fe40003f05270 */
[----:B------:R-:W-:Y:S01]  /*0420*/  LOP3.LUT R5, RZ, R5, RZ, 0x33, !PT ;  /* 0x00000005ff057212 */ /* 0x000fe200078e33ff */
[----:B------:R-:W-:Y:S01]  /*0430*/  IMAD.MOV.U32 R2, RZ, RZ, R3 ;  /* 0x000000ffff027224 */ /* 0x000fe200078e0003 */
[----:B------:R-:W-:Y:S02]  /*0440*/  LOP3.LUT R78, R9, 0x20, R60, 0x1e, !PT ;  /* 0x00000020094e7812 */ /* 0x000fe400078e1e3c */
[----:B------:R-:W-:Y:S01]  /*0450*/  SEL R3, R5, R0, !P0 ;  /* 0x0000000005037207 */ /* 0x000fe20004000000 */
[----:B------:R-:W-:Y:S01]  /*0460*/  @!P4 IMAD.MOV R2, RZ, RZ, -R2 ;  /* 0x000000ffff02c224 */ /* 0x000fe200078e0a02 */
[----:B------:R-:W-:-:S03]  /*0470*/  LOP3.LUT R70, R9, 0x60, R60, 0x1e, !PT ;  /* 0x0000006009467812 */ /* 0x000fc600078e1e3c */
[----:B------:R-:W-:Y:S01]  /*0480*/  IMAD R58, R4, 0x8, R3 ;  /* 0x00000008043a7824 */ /* 0x000fe200078e0203 */
[----:B------:R-:W-:Y:S02]  /*0490*/  SEL R2, R5, R2, !P0 ;  /* 0x0000000205027207 */ /* 0x000fe40004000000 */
[----:B------:R-:W-:Y:S02]  /*04a0*/  SGXT.U32 R5, R6, 0x3 ;  /* 0x000000030605781a */ /* 0x000fe40000000000 */
[----:B------:R-:W-:Y:S01]  /*04b0*/  SHF.R.S32.HI R7, RZ, 0x1a, R2 ;  /* 0x0000001aff077819 */ /* 0x000fe20000011402 */
[----:B------:R-:W-:Y:S01]  /*04c0*/  IMAD.SHL.U32 R57, R2, 0x20, RZ ;  /* 0x0000002002397824 */ /* 0x000fe200078e00ff */
[----:B------:R-:W-:Y:S01]  /*04d0*/  LOP3.LUT R2, R86, 0x20, RZ, 0xc0, !PT ;  /* 0x0000002056027812 */ /* 0x000fe200078ec0ff */
[----:B------:R-:W-:Y:S01]  /*04e0*/  IMAD R84, R5, 0x80, R84 ;  /* 0x0000008005547824 */ /* 0x000fe200078e0254 */
[----:B------:R-:W-:Y:S02]  /*04f0*/  SGXT R7, R7, 0x1 ;  /* 0x000000010707781a */ /* 0x000fe40000000200 */
[----:B------:R-:W-:Y:S01]  /*0500*/  LOP3.LUT R0, R57, R5, RZ, 0xfc, !PT ;  /* 0x0000000539007212 */ /* 0x000fe200078efcff */
[----:B------:R-:W-:Y:S01]  /*0510*/  IMAD.SHL.U32 R84, R84, 0x2, RZ ;  /* 0x0000000254547824 */ /* 0x000fe200078e00ff */
[----:B------:R-:W-:-:S02]  /*0520*/  LOP3.LUT R11, R2, 0x18, R59, 0xf8, !PT ;  /* 0x00000018020b7812 */ /* 0x000fc400078ef83b */
[----:B------:R-:W-:Y:S02]  /*0530*/  LOP3.LUT R2, R57, 0x8, R5, 0xfe, !PT ;  /* 0x0000000839027812 */ /* 0x000fe400078efe05 */
[C---:B------:R-:W-:Y:S02]  /*0540*/  LEA.HI R6, R7.reuse, R0, RZ, 0xc ;  /* 0x0000000007067211 */ /* 0x040fe400078f60ff */
[----:B------:R-:W-:Y:S02]  /*0550*/  LEA.HI R8, R7, R2, RZ, 0xc ;  /* 0x0000000207087211 */ /* 0x000fe400078f60ff */
[C-C-:B------:R-:W-:Y:S02]  /*0560*/  LOP3.LUT R62, R11.reuse, 0x20, R60.reuse, 0x1e, !PT ;  /* 0x000000200b3e7812 */ /* 0x140fe400078e1e3c */
[----:B------:R-:W-:Y:S02]  /*0570*/  LOP3.LUT R9, R6, 0x1ff000, RZ, 0xc0, !PT ;  /* 0x001ff00006097812 */ /* 0x000fe400078ec0ff */
[----:B------:R-:W-:-:S02]  /*0580*/  LOP3.LUT R60, R11, 0x60, R60, 0x1e, !PT ;  /* 0x000000600b3c7812 */ /* 0x000fc400078e1e3c */
[----:B------:R-:W-:Y:S01]  /*0590*/  LOP3.LUT R11, R8, 0x1ff000, RZ, 0xc0, !PT ;  /* 0x001ff000080b7812 */ /* 0x000fe200078ec0ff */
[----:B------:R-:W-:Y:S01]  /*05a0*/  IMAD.IADD R67, R0, 0x1, -R9 ;  /* 0x0000000100437824 */ /* 0x000fe200078e0a09 */
[C-C-:B------:R-:W-:Y:S02]  /*05b0*/  LOP3.LUT R3, R57.reuse, 0x10, R5.reuse, 0xfe, !PT ;  /* 0x0000001039037812 */ /* 0x140fe400078efe05 */
[----:B------:R-:W-:Y:S01]  /*05c0*/  LOP3.LUT R4, R57, 0x18, R5, 0xfe, !PT ;  /* 0x0000001839047812 */ /* 0x000fe200078efe05 */
[----:B------:R-:W-:Y:S01]  /*05d0*/  IMAD.IADD R63, R2, 0x1, -R11 ;  /* 0x00000001023f7824 */ /* 0x000fe200078e0a0b */
[----:B------:R-:W-:Y:S01]  /*05e0*/  SHF.R.S32.HI R6, RZ, 0x19, R58 ;  /* 0x00000019ff067819 */ /* 0x000fe2000001143a */
[----:B------:R-:W-:Y:S01]  /*05f0*/  IMAD.SHL.U32 R58, R58, 0x40, RZ ;  /* 0x000000403a3a7824 */ /* 0x000fe200078e00ff */
[----:B------:R-:W-:Y:S01]  /*0600*/  LEA.HI R0, R7, R3, RZ, 0xc ;  /* 0x0000000307007211 */ /* 0x000fe200078f60ff */
[----:B------:R-:W-:Y:S01]  /*0610*/  IMAD R63, R63, 0x2800, RZ ;  /* 0x000028003f3f7824 */ /* 0x000fe200078e02ff */
[----:B------:R-:W-:Y:S01]  /*0620*/  LEA.HI R2, R7, R4, RZ, 0xc ;  /* 0x0000000407027211 */ /* 0x000fe200078f60ff */
[----:B------:R-:W-:Y:S01]  /*0630*/  IMAD R67, R67, 0x2800, RZ ;  /* 0x0000280043437824 */ /* 0x000fe200078e02ff */
[----:B------:R-:W-:-:S02]  /*0640*/  SGXT R7, R6, 0x1 ;  /* 0x000000010607781a */ /* 0x000fc40000000200 */
[----:B------:R-:W-:Y:S02]  /*0650*/  LOP3.LUT R6, R0, 0x1ff000, RZ, 0xc0, !PT ;  /* 0x001ff00000067812 */ /* 0x000fe400078ec0ff */
[----:B------:R-:W-:Y:S02]  /*0660*/  LOP3.LUT R9, R2, 0x1ff000, RZ, 0xc0, !PT ;  /* 0x001ff00002097812 */ /* 0x000fe400078ec0ff */
[C---:B------:R-:W-:Y:S01]  /*0670*/  LOP3.LUT R0, R58.reuse, R5, RZ, 0xfc, !PT ;  /* 0x000000053a007212 */ /* 0x040fe200078efcff */
[----:B------:R-:W-:Y:S01]  /*0680*/  IMAD.IADD R65, R3, 0x1, -R6 ;  /* 0x0000000103417824 */ /* 0x000fe200078e0a06 */
[----:B------:R-:W-:Y:S01]  /*0690*/  LOP3.LUT R2, R58, 0x8, R5, 0xfe, !PT ;  /* 0x000000083a027812 */ /* 0x000fe200078efe05 */
[----:B------:R-:W-:Y:S01]  /*06a0*/  IMAD.IADD R61, R4, 0x1, -R9 ;  /* 0x00000001043d7824 */ /* 0x000fe200078e0a09 */
[----:B------:R-:W-:Y:S01]  /*06b0*/  LEA.HI R6, R7, R0, RZ, 0x9 ;  /* 0x0000000007067211 */ /* 0x000fe200078f48ff */
[----:B------:R-:W-:Y:S01]  /*06c0*/  IMAD R65, R65, 0x2800, RZ ;  /* 0x0000280041417824 */ /* 0x000fe200078e02ff */
[----:B------:R-:W-:Y:S01]  /*06d0*/  LEA.HI R8, R7, R2, RZ, 0x9 ;  /* 0x0000000207087211 */ /* 0x000fe200078f48ff */
[----:B------:R-:W-:Y:S01]  /*06e0*/  IMAD R61, R61, 0x2800, RZ ;  /* 0x000028003d3d7824 */ /* 0x000fe200078e02ff */
[----:B------:R-:W-:-:S02]  /*06f0*/  LOP3.LUT R3, R58, 0x10, R5, 0xfe, !PT ;  /* 0x000000103a037812 */ /* 0x000fc400078efe05 */
[----:B------:R-:W-:Y:S02]  /*0700*/  LOP3.LUT R4, R58, 0x18, R5, 0xfe, !PT ;  /* 0x000000183a047812 */ /* 0x000fe400078efe05 */
[----:B------:R-:W-:Y:S02]  /*0710*/  LOP3.LUT R9, R6, 0x1ffe00, RZ, 0xc0, !PT ;  /* 0x001ffe0006097812 */ /* 0x000fe400078ec0ff */
[----:B------:R-:W-:Y:S02]  /*0720*/  LOP3.LUT R11, R8, 0x1ffe00, RZ, 0xc0, !PT ;  /* 0x001ffe00080b7812 */ /* 0x000fe400078ec0ff */
[C---:B------:R-:W-:Y:S01]  /*0730*/  LEA.HI R6, R7.reuse, R3, RZ, 0x9 ;  /* 0x0000000307067211 */ /* 0x040fe200078f48ff */
[----:B------:R-:W-:Y:S01]  /*0740*/  IMAD.IADD R9, R0, 0x1, -R9 ;  /* 0x0000000100097824 */ /* 0x000fe200078e0a09 */
[----:B------:R-:W-:Y:S01]  /*0750*/  LEA.HI R8, R7, R4, RZ, 0x9 ;  /* 0x0000000407087211 */ /* 0x000fe200078f48ff */
[----:B------:R-:W-:Y:S01]  /*0760*/  IMAD.IADD R11, R2, 0x1, -R11 ;  /* 0x00000001020b7824 */ /* 0x000fe200078e0a0b */
[----:B------:R-:W-:Y:S01]  /*0770*/  LOP3.LUT R6, R6, 0x1ffe00, RZ, 0xc0, !PT ;  /* 0x001ffe0006067812 */ /* 0x000fe200078ec0ff */
[----:B------:R-:W-:Y:S01]  /*0780*/  IMAD R37, R9, 0x2800, RZ ;  /* 0x0000280009257824 */ /* 0x000fe200078e02ff */
[----:B------:R-:W-:Y:S01]  /*0790*/  LOP3.LUT R13, R8, 0x1ffe00, RZ, 0xc0, !PT ;  /* 0x001ffe00080d7812 */ /* 0x000fe200078ec0ff */
[----:B------:R-:W-:Y:S01]  /*07a0*/  IMAD R39, R11, 0x2800, RZ ;  /* 0x000028000b277824 */ /* 0x000fe200078e02ff */
[C-C-:B------:R-:W-:Y:S01]  /*07b0*/  LOP3.LUT R0, R58.reuse, 0x20, R5.reuse, 0xfe, !PT ;  /* 0x000000203a007812 */ /* 0x140fe200078efe05 */
[----:B------:R-:W-:Y:S01]  /*07c0*/  IMAD.IADD R8, R3, 0x1, -R6 ;  /* 0x0000000103087824 */ /* 0x000fe200078e0a06 */
[----:B------:R-:W-:Y:S01]  /*07d0*/  LOP3.LUT R2, R58, 0x28, R5, 0xfe, !PT ;  /* 0x000000283a027812 */ /* 0x000fe200078efe05 */
[----:B------:R-:W-:Y:S01]  /*07e0*/  IMAD.IADD R6, R4, 0x1, -R13 ;  /* 0x0000000104067824 */ /* 0x000fe200078e0a0d */
[----:B------:R-:W-:Y:S01]  /*07f0*/  LEA.HI R3, R7, R0, RZ, 0x9 ;  /* 0x0000000007037211 */ /* 0x000fe200078f48ff */
[----:B------:R-:W-:Y:S01]  /*0800*/  IMAD.WIDE R28, R37, 0x2, RZ ;  /* 0x00000002251c7825 */ /* 0x000fe200078e02ff */
[----:B------:R-:W-:-:S02]  /*0810*/  LEA.HI R4, R7, R2, RZ, 0x9 ;  /* 0x0000000207047211 */ /* 0x000fc400078f48ff */
[----:B------:R-:W-:Y:S01]  /*0820*/  LOP3.LUT R3, R3, 0x1ffe00, RZ, 0xc0, !PT ;  /* 0x001ffe0003037812 */ /* 0x000fe200078ec0ff */
[----:B------:R-:W-:Y:S01]  /*0830*/  IMAD R47, R6, 0x2800, RZ ;  /* 0x00002800062f7824 */ /* 0x000fe200078e02ff */
[----:B------:R-:W-:Y:S01]  /*0840*/  LOP3.LUT R13, R4, 0x1ffe00, RZ, 0xc0, !PT ;  /* 0x001ffe00040d7812 */ /* 0x000fe200078ec0ff */
[----:B------:R-:W-:Y:S01]  /*0850*/  IMAD R41, R8, 0x2800, RZ ;  /* 0x0000280008297824 */ /* 0x000fe200078e02ff */
[----:B------:R-:W-:Y:S01]  /*0860*/  LOP3.LUT R4, R58, 0x30, R5, 0xfe, !PT ;  /* 0x000000303a047812 */ /* 0x000fe200078efe05 */
[----:B------:R-:W-:Y:S01]  /*0870*/  IMAD.IADD R0, R0, 0x1, -R3 ;  /* 0x0000000100007824 */ /* 0x000fe200078e0a03 */
[----:B------:R-:W-:Y:S01]  /*0880*/  LOP3.LUT R5, R58, 0x38, R5, 0xfe, !PT ;  /* 0x000000383a057812 */ /* 0x000fe200078efe05 */
[----:B------:R-:W-:Y:S01]  /*0890*/  IMAD.IADD R13, R2, 0x1, -R13 ;  /* 0x00000001020d7824 */ /* 0x000fe200078e0a0d */
[C---:B------:R-:W-:Y:S01]  /*08a0*/  LEA.HI R2, R7.reuse, R4, RZ, 0x9 ;  /* 0x0000000407027211 */ /* 0x040fe200078f48ff */
[----:B------:R-:W-:Y:S01]  /*08b0*/  IMAD R69, R0, 0x2800, RZ ;  /* 0x0000280000457824 */ /* 0x000fe200078e02ff */
[----:B------:R-:W-:Y:S01]  /*08c0*/  LEA.HI R3, R7, R5, RZ, 0x9 ;  /* 0x0000000507037211 */ /* 0x000fe200078f48ff */
[----:B------:R-:W-:Y:S01]  /*08d0*/  IMAD R35, R13, 0x2800, RZ ;  /* 0x000028000d237824 */ /* 0x000fe200078e02ff */
[----:B------:R-:W-:Y:S01]  /*08e0*/  LOP3.LUT R7, R2, 0x1ffe00, RZ, 0xc0, !PT ;  /* 0x001ffe0002077812 */ /* 0x000fe200078ec0ff */
[----:B------:R-:W-:Y:S01]  /*08f0*/  IMAD.WIDE R24, R47, 0x2, RZ ;  /* 0x000000022f187825 */ /* 0x000fe200078e02ff */
[----:B------:R-:W-:-:S02]  /*0900*/  LOP3.LUT R10, R3, 0x1ffe00, RZ, 0xc0, !PT ;  /* 0x001ffe00030a7812 */ /* 0x000fc400078ec0ff */
[--C-:B------:R-:W-:Y:S01]  /*0910*/  LOP3.LUT R43, R37, 0x78, R86.reuse, 0xf8, !PT ;  /* 0x00000078252b7812 */ /* 0x100fe200078ef856 */
[----:B------:R-:W-:Y:S01]  /*0920*/  IMAD.WIDE R2, R61, 0x2, RZ ;  /* 0x000000023d027825 */ /* 0x000fe200078e02ff */
[----:B------:R-:W-:Y:S02]  /*0930*/  LOP3.LUT R0, R23, R29, RZ, 0xfc, !PT ;  /* 0x0000001d17007212 */ /* 0x000fe400078efcff */
[----:B------:R-:W-:Y:S01]  /*0940*/  LOP3.LUT R29, R39, 0x78, R86, 0xf8, !PT ;  /* 0x00000078271d7812 */ /* 0x000fe200078ef856 */
[----:B------:R-:W-:Y:S01]  /*0950*/  IMAD.IADD R7, R4, 0x1, -R7 ;  /* 0x0000000104077824 */ /* 0x000fe200078e0a07 */
[----:B------:R-:W-:Y:S01]  /*0960*/  LOP3.LUT R20, R22, R2, RZ, 0xfc, !PT ;  /* 0x0000000216147212 */ /* 0x000fe200078efcff */
[----:B------:R-:W-:Y:S01]  /*0970*/  IMAD.IADD R10, R5, 0x1, -R10 ;  /* 0x00000001050a7824 */ /* 0x000fe200078e0a0a */
[----:B------:R-:W-:Y:S01]  /*0980*/  LOP3.LUT R55, R23, R3, RZ, 0xfc, !PT ;  /* 0x0000000317377212 */ /* 0x000fe200078efcff */
[----:B------:R-:W-:Y:S01]  /*0990*/  IMAD.WIDE R4, R65, 0x2, RZ ;  /* 0x0000000241047825 */ /* 0x000fe200078e02ff */
[----:B------:R-:W-:-:S02]  /*09a0*/  LOP3.LUT R9, R23, R25, RZ, 0xfc, !PT ;  /* 0x0000001917097212 */ /* 0x000fc400078efcff */
[----:B------:R-:W-:Y:S01]  /*09b0*/  LEA R44, P0, R43, c[0x0][0x160], 0x1 ;  /* 0x000058002b2c7a11 */ /* 0x000fe200078008ff */
[----:B------:R-:W-:Y:S01]  /*09c0*/  IMAD.WIDE R2, R63, 0x2, RZ ;  /* 0x000000023f027825 */ /* 0x000fe200078e02ff */
[----:B------:R-:W-:Y:S02]  /*09d0*/  LOP3.LUT R18, R22, R4, RZ, 0xfc, !PT ;  /* 0x0000000416127212 */ /* 0x000fe400078efcff */
[----:B------:R-:W-:Y:S01]  /*09e0*/  LOP3.LUT R53, R23, R5, RZ, 0xfc, !PT ;  /* 0x0000000517357212 */ /* 0x000fe200078efcff */
[----:B------:R-:W-:Y:S01]  /*09f0*/  IMAD R31, R10, 0x2800, RZ ;  /* 0x000028000a1f7824 */ /* 0x000fe200078e02ff */
[C---:B------:R-:W-:Y:S01]  /*0a00*/  LOP3.LUT R19, R22.reuse, R2, RZ, 0xfc, !PT ;  /* 0x0000000216137212 */ /* 0x040fe200078efcff */
[----:B------:R-:W-:Y:S01]  /*0a10*/  IMAD.WIDE R4, R67, 0x2, RZ ;  /* 0x0000000243047825 */ /* 0x000fe200078e02ff */
[----:B------:R-:W-:Y:S02]  /*0a20*/  LOP3.LUT R51, R23, R3, RZ, 0xfc, !PT ;  /* 0x0000000317337212 */ /* 0x000fe400078efcff */
[----:B------:R-:W-:Y:S01]  /*0a30*/  SHF.R.S32.HI R30, RZ, 0x1f, R39 ;  /* 0x0000001fff1e7819 */ /* 0x000fe20000011427 */
[----:B------:R-:W-:Y:S01]  /*0a40*/  IMAD.WIDE R2, R31, 0x2, RZ ;  /* 0x000000021f027825 */ /* 0x000fe200078e02ff */
[----:B------:R-:W-:-:S02]  /*0a50*/  LOP3.LUT R17, R22, R4, RZ, 0xfc, !PT ;  /* 0x0000000416117212 */ /* 0x000fc400078efcff */
[----:B------:R-:W-:Y:S01]  /*0a60*/  LOP3.LUT R49, R23, R5, RZ, 0xfc, !PT ;  /* 0x0000000517317212 */ /* 0x000fe200078efcff */
[----:B------:R-:W-:Y:S01]  /*0a70*/  IMAD R33, R7, 0x2800, RZ ;  /* 0x0000280007217824 */ /* 0x000fe200078e02ff */
[C---:B------:R-:W-:Y:S01]  /*0a80*/  LOP3.LUT R16, R22.reuse, R2, RZ, 0xfc, !PT ;  /* 0x0000000216107212 */ /* 0x040fe200078efcff */
[----:B------:R-:W-:Y:S01]  /*0a90*/  IMAD.WIDE R6, R69, 0x2, RZ ;  /* 0x0000000245067825 */ /* 0x000fe200078e02ff */
[----:B------:R-:W-:Y:S02]  /*0aa0*/  LOP3.LUT R15, R23, R3, RZ, 0xfc, !PT ;  /* 0x00000003170f7212 */ /* 0x000fe400078efcff */
[----:B------:R-:W-:Y:S01]  /*0ab0*/  LEA R42, P1, R29, c[0x0][0x160], 0x1 ;  /* 0x000058001d2a7a11 */ /* 0x000fe200078208ff */
[----:B------:R-:W-:Y:S01]  /*0ac0*/  IMAD.WIDE R4, R33, 0x2, RZ ;  /* 0x0000000221047825 */ /* 0x000fe200078e02ff */
[C---:B------:R-:W-:Y:S02]  /*0ad0*/  LOP3.LUT R8, R22.reuse, R6, RZ, 0xfc, !PT ;  /* 0x0000000616087212 */ /* 0x040fe400078efcff */
[----:B------:R-:W-:Y:S01]  /*0ae0*/  LOP3.LUT R6, R23, R7, RZ, 0xfc, !PT ;  /* 0x0000000717067212 */ /* 0x000fe200078efcff */
[----:B------:R-:W-:Y:S01]  /*0af0*/  IMAD.WIDE R2, R35, 0x2, RZ ;  /* 0x0000000223027825 */ /* 0x000fe200078e02ff */
[----:B------:R-:W-:-:S02]  /*0b00*/  LOP3.LUT R14, R22, R4, RZ, 0xfc, !PT ;  /* 0x00000004160e7212 */ /* 0x000fc400078efcff */
[----:B------:R-:W-:Y:S01]  /*0b10*/  LOP3.LUT R13, R23, R5, RZ, 0xfc, !PT ;  /* 0x00000005170d7212 */ /* 0x000fe200078efcff */
[----:B------:R-:W-:Y:S01]  /*0b20*/  IMAD.WIDE R26, R43, R48, c[0x0][0x160] ;  /* 0x000058002b1a7625 */ /* 0x000fe200078e0230 */
[C---:B------:R-:W-:Y:S02]  /*0b30*/  LOP3.LUT R10, R22.reuse, R2, RZ, 0xfc, !PT ;  /* 0x00000002160a7212 */ /* 0x040fe400078efcff */
[----:B------:R-:W-:Y:S01]  /*0b40*/  LOP3.LUT R4, R23, R3, RZ, 0xfc, !PT ;  /* 0x0000000317047212 */ /* 0x000fe200078efcff */
[----:B------:R-:W-:Y:S01]  /*0b50*/  IMAD.WIDE R2, R41, 0x2, RZ ;  /* 0x0000000229027825 */ /* 0x000fe200078e02ff */
[C---:B------:R-:W-:Y:S01]  /*0b60*/  LOP3.LUT R7, R22.reuse, R24, RZ, 0xfc, !PT ;  /* 0x0000001816077212 */ /* 0x040fe200078efcff */
[----:B------:R1:W-:Y:S01]  /*0b70*/  LDGSTS.E.BYPASS.128 [R84], [R26.64] ;  /* 0x000000001a547fae */ /* 0x0003e2000b901c4c */
[----:B------:R-:W-:Y:S01]  /*0b80*/  LOP3.LUT R5, R22, R28, RZ, 0xfc, !PT ;  /* 0x0000001c16057212 */ /* 0x000fe200078efcff */
[----:B------:R-:W-:Y:S01]  /*0b90*/  IMAD.WIDE R24, R39, 0x2, RZ ;  /* 0x0000000227187825 */ /* 0x000fe200078e02ff */
[----:B------:R-:W-:-:S02]  /*0ba0*/  SHF.R.S32.HI R28, RZ, 0x1f, R37 ;  /* 0x0000001fff1c7819 */ /* 0x000fc40000011425 */
[--C-:B------:R-:W-:Y:S02]  /*0bb0*/  LOP3.LUT R37, R41, 0x78, R86.reuse, 0xf8, !PT ;  /* 0x0000007829257812 */ /* 0x100fe400078ef856 */
[----:B------:R-:W-:Y:S02]  /*0bc0*/  LOP3.LUT R11, R23, R3, RZ, 0xfc, !PT ;  /* 0x00000003170b7212 */ /* 0x000fe400078efcff */
[C---:B------:R-:W-:Y:S02]  /*0bd0*/  LOP3.LUT R2, R22.reuse, R2, RZ, 0xfc, !PT ;  /* 0x0000000216027212 */ /* 0x040fe400078efcff */
[----:B------:R-:W-:Y:S02]  /*0be0*/  LOP3.LUT R3, R22, R24, RZ, 0xfc, !PT ;  /* 0x0000001816037212 */ /* 0x000fe400078efcff */
[----:B-1----:R-:W-:Y:S02]  /*0bf0*/  LOP3.LUT R27, R47, 0x78, R86, 0xf8, !PT ;  /* 0x000000782f1b7812 */ /* 0x002fe400078ef856 */
[----:B------:R-:W-:-:S02]  /*0c00*/  SHF.R.S32.HI R26, RZ, 0x1f, R47 ;  /* 0x0000001fff1a7819 */ /* 0x000fc4000001142f */
[----:B------:R-:W-:Y:S02]  /*0c10*/  LOP3.LUT R47, R69, 0x78, R86, 0xf8, !PT ;  /* 0x00000078452f7812 */ /* 0x000fe400078ef856 */
[----:B------:R-:W-:Y:S01]  /*0c20*/  LOP3.LUT R12, R23, R25, RZ, 0xfc, !PT ;  /* 0x00000019170c7212 */ /* 0x000fe200078efcff */
[-C--:B------:R-:W-:Y:S01]  /*0c30*/  IMAD.WIDE R22, R29, R48.reuse, c[0x0][0x160] ;  /* 0x000058001d167625 */ /* 0x080fe200078e0230 */
[----:B------:R-:W-:Y:S02]  /*0c40*/  LEA.HI.X R45, R43, c[0x0][0x164], R28, 0x1, P0 ;  /* 0x000059002b2d7a11 */ /* 0x000fe400000f0c1c */
[----:B------:R-:W-:Y:S01]  /*0c50*/  SHF.R.S32.HI R32, RZ, 0x1f, R41 ;  /* 0x0000001fff207819 */ /* 0x000fe20000011429 */
[C---:B------:R-:W-:Y:S01]  /*0c60*/  IMAD.WIDE R24, R37.reuse, R48, c[0x0][0x160] ;  /* 0x0000580025187625 */ /* 0x040fe200078e0230 */
[----:B------:R-:W-:Y:S01]  /*0c70*/  LEA R40, P2, R37, c[0x0][0x160], 0x1 ;  /* 0x0000580025287a11 */ /* 0x000fe200078408ff */
[----:B------:R1:W-:Y:S01]  /*0c80*/  LDGSTS.E.BYPASS.128 [R84+0x800], [R22.64] ;  /* 0x0080000016547fae */ /* 0x0003e2000b901c4c */
[----:B------:R-:W-:-:S02]  /*0c90*/  LEA.HI.X R43, R29, c[0x0][0x164], R30, 0x1, P1 ;  /* 0x000059001d2b7a11 */ /* 0x000fc400008f0c1e */
[----:B------:R-:W-:Y:S01]  /*0ca0*/  SHF.R.S32.HI R28, RZ, 0x1f, R69 ;  /* 0x0000001fff1c7819 */ /* 0x000fe20000011445 */
[----:B------:R2:W-:Y:S01]  /*0cb0*/  LDGSTS.E.BYPASS.128 [R84+0x1000], [R24.64] ;  /* 0x0100000018547fae */ /* 0x0005e2000b901c4c */
[----:B------:R-:W-:Y:S02]  /*0cc0*/  LEA R38, P0, R27, c[0x0][0x160], 0x1 ;  /* 0x000058001b267a11 */ /* 0x000fe400078008ff */
[----:B------:R-:W-:Y:S02]  /*0cd0*/  LEA R36, P1, R47, c[0x0][0x160], 0x1 ;  /* 0x000058002f247a11 */ /* 0x000fe400078208ff */
[--C-:B------:R-:W-:Y:S02]  /*0ce0*/  LOP3.LUT R29, R35, 0x78, R86.reuse, 0xf8, !PT ;  /* 0x00000078231d7812 */ /* 0x100fe400078ef856 */
[----:B------:R-:W-:Y:S02]  /*0cf0*/  LOP3.LUT R69, R33, 0x78, R86, 0xf8, !PT ;  /* 0x0000007821457812 */ /* 0x000fe400078ef856 */
[----:B------:R-:W-:Y:S01]  /*0d00*/  LEA.HI.X R41, R37, c[0x0][0x164], R32, 0x1, P2 ;  /* 0x0000590025297a11 */ /* 0x000fe200010f0c20 */
[----:B-1----:R-:W-:Y:S01]  /*0d10*/  IMAD.WIDE R22, R29, R48, c[0x0][0x160] ;  /* 0x000058001d167625 */ /* 0x002fe200078e0230 */
[----:B------:R-:W-:-:S02]  /*0d20*/  LEA.HI.X R39, R27, c[0x0][0x164], R26, 0x1, P0 ;  /* 0x000059001b277a11 */ /* 0x000fc400000f0c1a */
[----:B------:R-:W-:Y:S01]  /*0d30*/  LEA.HI.X R37, R47, c[0x0][0x164], R28, 0x1, P1 ;  /* 0x000059002f257a11 */ /* 0x000fe200008f0c1c */
[-C--:B--2---:R-:W-:Y:S01]  /*0d40*/  IMAD.WIDE R24, R27, R48.reuse, c[0x0][0x160] ;  /* 0x000058001b187625 */ /* 0x084fe200078e0230 */
[----:B------:R-:W-:Y:S02]  /*0d50*/  SHF.R.S32.HI R50, RZ, 0x1f, R35 ;  /* 0x0000001fff327819 */ /* 0x000fe40000011423 */
[----:B------:R-:W-:Y:S01]  /*0d60*/  SHF.R.S32.HI R52, RZ, 0x1f, R33 ;  /* 0x0000001fff347819 */ /* 0x000fe20000011421 */
[-C--:B------:R-:W-:Y:S01]  /*0d70*/  IMAD.WIDE R46, R47, R48.reuse, c[0x0][0x160] ;  /* 0x000058002f2e7625 */ /* 0x080fe200078e0230 */
[----:B------:R-:W-:Y:S01]  /*0d80*/  LEA R34, P0, R29, c[0x0][0x160], 0x1 ;  /* 0x000058001d227a11 */ /* 0x000fe200078008ff */
[----:B------:R1:W-:Y:S01]  /*0d90*/  LDGSTS.E.BYPASS.128 [R84+0x1800], [R24.64] ;  /* 0x0180000018547fae */ /* 0x0003e2000b901c4c */
[C---:B------:R-:W-:Y:S01]  /*0da0*/  LEA R32, P1, R69.reuse, c[0x0][0x160], 0x1 ;  /* 0x0000580045207a11 */ /* 0x040fe200078208ff */
[----:B------:R-:W-:Y:S01]  /*0db0*/  IMAD.WIDE R26, R69, R48, c[0x0][0x160] ;  /* 0x00005800451a7625 */ /* 0x000fe200078e0230 */
[----:B------:R-:W-:Y:S01]  /*0dc0*/  LOP3.LUT R71, R31, 0x78, R86, 0xf8, !PT ;  /* 0x000000781f477812 */ /* 0x000fe200078ef856 */
[----:B------:R2:W-:Y:S01]  /*0dd0*/  LDGSTS.E.BYPASS.128 [R84+0x2000], [R46.64] ;  /* 0x020000002e547fae */ /* 0x0005e2000b901c4c */
[----:B------:R-:W-:-:S02]  /*0de0*/  LEA.HI.X R35, R29, c[0x0][0x164], R50, 0x1, P0 ;  /* 0x000059001d237a11 */ /* 0x000fc400000f0c32 */
[----:B------:R-:W-:Y:S01]  /*0df0*/  LEA.HI.X R33, R69, c[0x0][0x164], R52, 0x1, P1 ;  /* 0x0000590045217a11 */ /* 0x000fe200008f0c34 */
[----:B------:R3:W-:Y:S01]  /*0e00*/  LDGSTS.E.BYPASS.128 [R84+0x2800], [R22.64] ;  /* 0x0280000016547fae */ /* 0x0007e2000b901c4c */
[--C-:B------:R-:W-:Y:S01]  /*0e10*/  LOP3.LUT R69, R67, 0x78, R86.reuse, 0xf8, !PT ;  /* 0x0000007843457812 */ /* 0x100fe200078ef856 */
[----:B------:R-:W-:Y:S01]  /*0e20*/  IMAD.WIDE R28, R71, R48, c[0x0][0x160] ;  /* 0x00005800471c7625 */ /* 0x000fe200078e0230 */
[----:B------:R-:W-:Y:S01]  /*0e30*/  SHF.R.S32.HI R50, RZ, 0x1f, R67 ;  /* 0x0000001fff327819 */ /* 0x000fe20000011443 */
[----:B------:R4:W-:Y:S01]  /*0e40*/  LDGSTS.E.BYPASS.128 [R84+0x3000], [R26.64] ;  /* 0x030000001a547fae */ /* 0x0009e2000b901c4c */
[----:B------:R-:W-:Y:S02]  /*0e50*/  LOP3.LUT R67, R63, 0x78, R86, 0xf8, !PT ;  /* 0x000000783f437812 */ /* 0x000fe400078ef856 */
[----:B------:R-:W-:Y:S01]  /*0e60*/  SHF.R.S32.HI R54, RZ, 0x1f, R31 ;  /* 0x0000001fff367819 */ /* 0x000fe2000001141f */
[----:B------:R3:W-:Y:S01]  /*0e70*/  LDGSTS.E.BYPASS.128 [R84+0x3800], [R28.64] ;  /* 0x038000001c547fae */ /* 0x0007e2000b901c4c */
[----:B------:R-:W-:-:S02]  /*0e80*/  LEA R30, P2, R71, c[0x0][0x160], 0x1 ;  /* 0x00005800471e7a11 */ /* 0x000fc400078408ff */
[----:B--2---:R-:W-:Y:S01]  /*0e90*/  LOP3.LUT R47, R61, 0x78, R86, 0xf8, !PT ;  /* 0x000000783d2f7812 */ /* 0x004fe200078ef856 */
[----:B------:R-:W0:Y:S01]  /*0ea0*/  LDGDEPBAR ;  /* 0x00000000000079af */ /* 0x000e220000000000 */
[----:B-1----:R-:W-:Y:S02]  /*0eb0*/  LEA R24, P0, R69, c[0x0][0x168], 0x1 ;  /* 0x00005a0045187a11 */ /* 0x002fe400078008ff */
[----:B------:R-:W-:Y:S02]  /*0ec0*/  SHF.R.S32.HI R52, RZ, 0x1f, R63 ;  /* 0x0000001fff347819 */ /* 0x000fe4000001143f */
[----:B----4-:R-:W-:Y:S02]  /*0ed0*/  LEA R26, P1, R67, c[0x0][0x168], 0x1 ;  /* 0x00005a00431a7a11 */ /* 0x010fe400078208ff */
[----:B------:R-:W-:Y:S02]  /*0ee0*/  LEA.HI.X R31, R71, c[0x0][0x164], R54, 0x1, P2 ;  /* 0x00005900471f7a11 */ /* 0x000fe400010f0c36 */
[----:B------:R-:W-:-:S02]  /*0ef0*/  LOP3.LUT R63, R65, 0x78, R86, 0xf8, !PT ;  /* 0x00000078413f7812 */ /* 0x000fc400078ef856 */
[----:B------:R-:W-:Y:S02]  /*0f00*/  SHF.R.S32.HI R46, RZ, 0x1f, R61 ;  /* 0x0000001fff2e7819 */ /* 0x000fe4000001143d */
[----:B---3--:R-:W-:Y:S02]  /*0f10*/  LEA R22, P2, R47, c[0x0][0x168], 0x1 ;  /* 0x00005a002f167a11 */ /* 0x008fe400078408ff */
[C---:B------:R-:W-:Y:S01]  /*0f20*/  LEA.HI.X R25, R69.reuse, c[0x0][0x16c], R50, 0x1, P0 ;  /* 0x00005b0045197a11 */ /* 0x040fe200000f0c32 */
[-C--:B------:R-:W-:Y:S01]  /*0f30*/  IMAD.WIDE R68, R69, R48.reuse, c[0x0][0x168] ;  /* 0x00005a0045447625 */ /* 0x080fe200078e0230 */
[C---:B------:R-:W-:Y:S02]  /*0f40*/  LEA.HI.X R27, R67.reuse, c[0x0][0x16c], R52, 0x1, P1 ;  /* 0x00005b00431b7a11 */ /* 0x040fe400008f0c34 */
[----:B------:R-:W-:Y:S01]  /*0f50*/  SHF.R.S32.HI R54, RZ, 0x1f, R65 ;  /* 0x0000001fff367819 */ /* 0x000fe20000011441 */
[-C--:B------:R-:W-:Y:S01]  /*0f60*/  IMAD.WIDE R66, R67, R48.reuse, c[0x0][0x168] ;  /* 0x00005a0043427625 */ /* 0x080fe200078e0230 */
[----:B------:R-:W-:Y:S01]  /*0f70*/  LEA.HI.X R23, R47, c[0x0][0x16c], R46, 0x1, P2 ;  /* 0x00005b002f177a11 */ /* 0x000fe200010f0c2e */
[----:B------:R1:W-:Y:S01]  /*0f80*/  LDGSTS.E.BYPASS.128 [R84+0x10000], [R68.64] ;  /* 0x1000000044547fae */ /* 0x0003e2000b901c4c */
[C---:B------:R-:W-:Y:S01]  /*0f90*/  LEA R28, P0, R63.reuse, c[0x0][0x168], 0x1 ;  /* 0x00005a003f1c7a11 */ /* 0x040fe200078008ff */
[CC--:B------:R-:W-:Y:S01]  /*0fa0*/  IMAD.WIDE R64, R63.reuse, R48.reuse, c[0x0][0x168] ;  /* 0x00005a003f407625 */ /* 0x0c0fe200078e0230 */
[----:B------:R-:W-:Y:S01]  /*0fb0*/  IADD3 R20, P4, R20, c[0x0][0x168], RZ ;  /* 0x00005a0014147a10 */ /* 0x000fe20007f9e0ff */
[----:B------:R2:W-:Y:S01]  /*0fc0*/  LDGSTS.E.BYPASS.128 [R84+0x10800], [R66.64] ;  /* 0x1080000042547fae */ /* 0x0005e2000b901c4c */
[----:B------:R-:W-:Y:S01]  /*0fd0*/  LEA.HI.X R29, R63, c[0x0][0x16c], R54, 0x1, P0 ;  /* 0x00005b003f1d7a11 */ /* 0x000fe200000f0c36 */
[----:B------:R-:W-:Y:S01]  /*0fe0*/  IMAD.WIDE R46, R47, R48, c[0x0][0x168] ;  /* 0x00005a002f2e7625 */ /* 0x000fe200078e0230 */
[----:B------:R-:W-:Y:S01]  /*0ff0*/  IADD3 R18, P0, R18, c[0x0][0x168], RZ ;  /* 0x00005a0012127a10 */ /* 0x000fe20007f1e0ff */
[----:B------:R3:W-:Y:S01]  /*1000*/  LDGSTS.E.BYPASS.128 [R84+0x11000], [R64.64] ;  /* 0x1100000040547fae */ /* 0x0007e2000b901c4c */
[----:B------:R-:W-:-:S02]  /*1010*/  IADD3 R19, P3, R19, c[0x0][0x168], RZ ;  /* 0x00005a0013137a10 */ /* 0x000fc40007f7e0ff */
[----:B------:R-:W-:Y:S01]  /*1020*/  IADD3 R56, P5, R20, 0x400, RZ ;  /* 0x0000040014387810 */ /* 0x000fe20007fbe0ff */
[----:B------:R4:W-:Y:S01]  /*1030*/  LDGSTS.E.BYPASS.128 [R84+0x11800], [R46.64] ;  /* 0x118000002e547fae */ /* 0x0009e2000b901c4c */
[----:B------:R-:W-:Y:S02]  /*1040*/  IADD3 R17, P1, R17, c[0x0][0x168], RZ ;  /* 0x00005a0011117a10 */ /* 0x000fe40007f3e0ff */
[----:B------:R-:W-:Y:S01]  /*1050*/  IADD3 R54, P2, R18, 0x400, RZ ;  /* 0x0000040012367810 */ /* 0x000fe20007f5e0ff */
[----:B------:R-:W0:Y:S04]  /*1060*/  LDGDEPBAR ;  /* 0x00000000000079af */ /* 0x000e280000000000 */
[----:B------:R-:W-:Y:S01]  /*1070*/  BAR.SYNC.DEFER_BLOCKING 0x0 ;  /* 0x0000000000007b1d */ /* 0x000fe20000010000 */
[----:B------:R-:W-:-:S02]  /*1080*/  IADD3 R52, P6, R19, 0x400, RZ ;  /* 0x0000040013347810 */ /* 0x000fc40007fde0ff */
[----:B------:R-:W-:Y:S02]  /*1090*/  IADD3.X R55, RZ, c[0x0][0x16c], R55, P5, P4 ;  /* 0x00005b00ff377a10 */ /* 0x000fe40002fe8437 */
[----:B------:R-:W-:Y:S02]  /*10a0*/  IADD3 R16, P5, R16, c[0x0][0x160], RZ ;  /* 0x0000580010107a10 */ /* 0x000fe40007fbe0ff */
[----:B------:R-:W-:Y:S02]  /*10b0*/  IADD3 R50, P4, R17, 0x400, RZ ;  /* 0x0000040011327810 */ /* 0x000fe40007f9e0ff */
[----:B------:R-:W-:Y:S02]  /*10c0*/  IADD3.X R53, RZ, c[0x0][0x16c], R53, P2, P0 ;  /* 0x00005b00ff357a10 */ /* 0x000fe400017e0435 */
[----:B------:R-:W-:Y:S02]  /*10d0*/  IADD3.X R51, RZ, c[0x0][0x16c], R51, P6, P3 ;  /* 0x00005b00ff337a10 */ /* 0x000fe400037e6433 */
[----:B------:R-:W-:-:S02]  /*10e0*/  IADD3 R14, P2, R14, c[0x0][0x160], RZ ;  /* 0x000058000e0e7a10 */ /* 0x000fc40007f5e0ff */
[----:B------:R-:W-:Y:S02]  /*10f0*/  IADD3 R48, P6, R16, 0x400, RZ ;  /* 0x0000040010307810 */ /* 0x000fe40007fde0ff */
[----:B------:R-:W-:Y:S02]  /*1100*/  IADD3 R17, P0, R10, c[0x0][0x160], RZ ;  /* 0x000058000a117a10 */ /* 0x000fe40007f1e0ff */
[----:B-1----:R-:W-:Y:S02]  /*1110*/  LOP3.LUT R68, R21, 0x30, R86, 0xf8, !PT ;  /* 0x0000003015447812 */ /* 0x002fe400078ef856 */
[----:B------:R-:W-:Y:S02]  /*1120*/  IADD3.X R49, RZ, c[0x0][0x16c], R49, P4, P1 ;  /* 0x00005b00ff317a10 */ /* 0x000fe400027e2431 */
[----:B------:R-:W-:Y:S01]  /*1130*/  IADD3 R16, P1, R7, c[0x0][0x160], RZ ;  /* 0x0000580007107a10 */ /* 0x000fe20007f3e0ff */
[----:B------:R-:W-:Y:S01]  /*1140*/  @!PT LDS RZ, [RZ] ;  /* 0x00000000fffff984 */ /* 0x000fe20000000800 */
[----:B------:R-:W-:Y:S01]  /*1150*/  @!PT LDS RZ, [RZ] ;  /* 0x00000000fffff984 */ /* 0x000fe20000000800 */
[----:B------:R-:W-:Y:S01]  /*1160*/  @!PT LDS RZ, [RZ] ;  /* 0x00000000fffff984 */ /* 0x000fe20000000800 */
[----:B------:R4:W-:Y:S01]  /*1170*/  LDGSTS.E.BYPASS.128 [R84+0x4000], [R44.64+0x100] ;  /* 0x040001002c547fae */ /* 0x0009e2000b901c4c */
[----:B------:R-:W-:-:S02]  /*1180*/  IADD3 R14, P4, R14, 0x400, RZ ;  /* 0x000004000e0e7810 */ /* 0x000fc40007f9e0ff */
[----:B------:R-:W-:Y:S01]  /*1190*/  IADD3.X R15, RZ, c[0x0][0x164], R15, P6, P5 ;  /* 0x00005900ff0f7a10 */ /* 0x000fe200037ea40f */
[----:B------:R1:W-:Y:S01]  /*11a0*/  LDGSTS.E.BYPASS.128 [R84+0x4800], [R42.64+0x100] ;  /* 0x048001002a547fae */ /* 0x0003e2000b901c4c */
[----:B------:R-:W-:Y:S02]  /*11b0*/  IADD3 R7, P5, R2, c[0x0][0x160], RZ ;  /* 0x0000580002077a10 */ /* 0x000fe40007fbe0ff */
[----:B------:R-:W-:Y:S01]  /*11c0*/  IADD3 R10, P3, R8, c[0x0][0x160], RZ ;  /* 0x00005800080a7a10 */ /* 0x000fe20007f7e0ff */
[----:B------:R1:W-:Y:S01]  /*11d0*/  LDGSTS.E.BYPASS.128 [R84+0x5000], [R40.64+0x100] ;  /* 0x0500010028547fae */ /* 0x0003e2000b901c4c */
[----:B------:R-:W-:Y:S02]  /*11e0*/  IADD3 R2, P6, R17, 0x400, RZ ;  /* 0x0000040011027810 */ /* 0x000fe40007fde0ff */
[----:B------:R-:W-:Y:S01]  /*11f0*/  IADD3.X R13, RZ, c[0x0][0x164], R13, P4, P2 ;  /* 0x00005900ff0d7a10 */ /* 0x000fe200027e440d */
[----:B------:R1:W-:Y:S01]  /*1200*/  LDGSTS.E.BYPASS.128 [R84+0x5800], [R38.64+0x100] ;  /* 0x0580010026547fae */ /* 0x0003e2000b901c4c */
[----:B------:R-:W-:-:S02]  /*1210*/  IADD3 R8, P2, R3, c[0x0][0x160], RZ ;  /* 0x0000580003087a10 */ /* 0x000fc40007f5e0ff */
[----:B------:R-:W-:Y:S01]  /*1220*/  IADD3 R3, P4, R10, 0x400, RZ ;  /* 0x000004000a037810 */ /* 0x000fe20007f9e0ff */
[----:B------:R1:W-:Y:S01]  /*1230*/  LDGSTS.E.BYPASS.128 [R84+0x6000], [R36.64+0x100] ;  /* 0x0600010024547fae */ /* 0x0003e2000b901c4c */
[----:B------:R-:W-:Y:S02]  /*1240*/  IADD3.X R4, RZ, c[0x0][0x164], R4, P6, P0 ;  /* 0x00005900ff047a10 */ /* 0x000fe400037e0404 */
[----:B---3--:R-:W-:Y:S01]  /*1250*/  LOP3.LUT R65, R88, 0x7, R59, 0xf8, !PT ;  /* 0x0000000758417812 */ /* 0x008fe200078ef83b */
[----:B------:R3:W-:Y:S01]  /*1260*/  LDGSTS.E.BYPASS.128 [R84+0x6800], [R34.64+0x100] ;  /* 0x0680010022547fae */ /* 0x0007e2000b901c4c */
[----:B------:R-:W-:Y:S02]  /*1270*/  IADD3 R10, P0, R5, c[0x0][0x160], RZ ;  /* 0x00005800050a7a10 */ /* 0x000fe40007f1e0ff */
[----:B------:R-:W-:Y:S01]  /*1280*/  IADD3 R5, P6, R16, 0x400, RZ ;  /* 0x0000040010057810 */ /* 0x000fe20007fde0ff */
[----:B------:R1:W-:Y:S01]  /*1290*/  LDGSTS.E.BYPASS.128 [R84+0x7000], [R32.64+0x100] ;  /* 0x0700010020547fae */ /* 0x0003e2000b901c4c */
[----:B------:R-:W-:Y:S01]  /*12a0*/  IMAD.SHL.U32 R64, R65, 0x80, RZ ;  /* 0x0000008041407824 */ /* 0x000fe200078e00ff */
[----:B------:R-:W-:-:S02]  /*12b0*/  IADD3.X R6, RZ, c[0x0][0x164], R6, P4, P3 ;  /* 0x00005900ff067a10 */ /* 0x000fc400027e6406 */
[----:B------:R1:W-:Y:S01]  /*12c0*/  LDGSTS.E.BYPASS.128 [R84+0x7800], [R30.64+0x100] ;  /* 0x078001001e547fae */ /* 0x0003e2000b901c4c */
[----:B------:R-:W-:Y:S02]  /*12d0*/  IADD3.X R9, RZ, c[0x0][0x164], R9, P6, P1 ;  /* 0x00005900ff097a10 */ /* 0x000fe400037e2409 */
[----:B------:R-:W-:Y:S01]  /*12e0*/  IADD3 R7, P4, R7, 0x400, RZ ;  /* 0x0000040007077810 */ /* 0x000fe20007f9e0ff */
[----:B------:R-:W0:Y:S01]  /*12f0*/  LDGDEPBAR ;  /* 0x00000000000079af */ /* 0x000e220000000000 */
[----:B------:R-:W-:Y:S02]  /*1300*/  IADD3 R8, P3, R8, 0x400, RZ ;  /* 0x0000040008087810 */ /* 0x000fe40007f7e0ff */
[----:B------:R-:W-:Y:S01]  /*1310*/  IADD3 R10, P1, R10, 0x400, RZ ;  /* 0x000004000a0a7810 */ /* 0x000fe20007f3e0ff */
[----:B------:R1:W-:Y:S01]  /*1320*/  LDGSTS.E.BYPASS.128 [R84+0x12000], [R24.64+0x100] ;  /* 0x1200010018547fae */ /* 0x0003e2000b901c4c */
[----:B------:R-:W-:Y:S02]  /*1330*/  IADD3.X R11, RZ, c[0x0][0x164], R11, P4, P5 ;  /* 0x00005900ff0b7a10 */ /* 0x000fe400027ea40b */
[----:B------:R-:W-:Y:S01]  /*1340*/  IADD3.X R12, RZ, c[0x0][0x164], R12, P3, P2 ;  /* 0x00005900ff0c7a10 */ /* 0x000fe20001fe440c */
[----:B------:R1:W-:Y:S01]  /*1350*/  LDGSTS.E.BYPASS.128 [R84+0x12800], [R26.64+0x100] ;  /* 0x128001001a547fae */ /* 0x0003e2000b901c4c */
[----:B------:R-:W-:-:S03]  /*1360*/  IADD3.X R0, RZ, c[0x0][0x164], R0, P1, P0 ;  /* 0x00005900ff007a10 */ /* 0x000fc60000fe0400 */
[----:B------:R1:W-:Y:S04]  /*1370*/  LDGSTS.E.BYPASS.128 [R84+0x13000], [R28.64+0x100] ;  /* 0x130001001c547fae */ /* 0x0003e8000b901c4c */
[----:B------:R1:W-:Y:S04]  /*1380*/  LDGSTS.E.BYPASS.128 [R84+0x13800], [R22.64+0x100] ;  /* 0x1380010016547fae */ /* 0x0003e8000b901c4c */
[----:B------:R-:W0:Y:S04]  /*1390*/  LDGDEPBAR ;  /* 0x00000000000079af */ /* 0x000e280000000000 */
[----:B------:R-:W-:Y:S06]  /*13a0*/  BAR.SYNC.DEFER_BLOCKING 0x0 ;  /* 0x0000000000007b1d */ /* 0x000fec0000010000 */
[----:B------:R-:W-:Y:S01]  /*13b0*/  @!PT LDS RZ, [RZ] ;  /* 0x00000000fffff984 */ /* 0x000fe20000000800 */
[----:B------:R-:W-:Y:S01]  /*13c0*/  @!PT LDS RZ, [RZ] ;  /* 0x00000000fffff984 */ /* 0x000fe20000000800 */
[----:B------:R-:W-:Y:S01]  /*13d0*/  @!PT LDS RZ, [RZ] ;  /* 0x00000000fffff984 */ /* 0x000fe20000000800 */
[----:B------:R4:W-:Y:S04]  /*13e0*/  LDGSTS.E.BYPASS.128 [R84+0x8000], [R44.64+0x200] ;  /* 0x080002002c547fae */ /* 0x0009e8000b901c4c */
[----:B------:R1:W-:Y:S04]  /*13f0*/  LDGSTS.E.BYPASS.128 [R84+0x8800], [R42.64+0x200] ;  /* 0x088002002a547fae */ /* 0x0003e8000b901c4c */
[----:B------:R1:W-:Y:S04]  /*1400*/  LDGSTS.E.BYPASS.128 [R84+0x9000], [R40.64+0x200] ;  /* 0x0900020028547fae */ /* 0x0003e8000b901c4c */
[----:B------:R1:W-:Y:S04]  /*1410*/  LDGSTS.E.BYPASS.128 [R84+0x9800], [R38.64+0x200] ;  /* 0x0980020026547fae */ /* 0x0003e8000b901c4c */
[----:B------:R1:W-:Y:S04]  /*1420*/  LDGSTS.E.BYPASS.128 [R84+0xa000], [R36.64+0x200] ;  /* 0x0a00020024547fae */ /* 0x0003e8000b901c4c */
[----:B------:R3:W-:Y:S04]  /*1430*/  LDGSTS.E.BYPASS.128 [R84+0xa800], [R34.64+0x200] ;  /* 0x0a80020022547fae */ /* 0x0007e8000b901c4c */
[----:B------:R1:W-:Y:S04]  /*1440*/  LDGSTS.E.BYPASS.128 [R84+0xb000], [R32.64+0x200] ;  /* 0x0b00020020547fae */ /* 0x0003e8000b901c4c */
[----:B------:R1:W-:Y:S04]  /*1450*/  LDGSTS.E.BYPASS.128 [R84+0xb800], [R30.64+0x200] ;  /* 0x0b8002001e547fae */ /* 0x0003e8000b901c4c */
[----:B------:R-:W0:Y:S04]  /*1460*/  LDGDEPBAR ;  /* 0x00000000000079af */ /* 0x000e280000000000 */
[----:B------:R1:W-:Y:S04]  /*1470*/  LDGSTS.E.BYPASS.128 [R84+0x14000], [R24.64+0x200] ;  /* 0x1400020018547fae */ /* 0x0003e8000b901c4c */
[----:B------:R1:W-:Y:S04]  /*1480*/  LDGSTS.E.BYPASS.128 [R84+0x14800], [R26.64+0x200] ;  /* 0x148002001a547fae */ /* 0x0003e8000b901c4c */
        /* <DEDUP_REMOVED lines=11> */
[----:B------:R4:W-:Y:S01]  /*1540*/  LDGSTS.E.BYPASS.128 [R84+0xe000], [R36.64+0x300] ;  /* 0x0e00030024547fae */ /* 0x0009e2000b901c4c */
[----:B-1----:R-:W-:-:S03]  /*1550*/  CS2R R42, SRZ ;  /* 0x00000000002a7805 */ /* 0x002fc6000001ff00 */
[----:B------:R1:W-:Y:S01]  /*1560*/  LDGSTS.E.BYPASS.128 [R84+0xe800], [R34.64+0x300] ;  /* 0x0e80030022547fae */ /* 0x0003e2000b901c4c */
[----:B--2---:R-:W-:-:S03]  /*1570*/  CS2R R40, SRZ ;  /* 0x0000000000287805 */ /* 0x004fc6000001ff00 */
[----:B------:R2:W-:Y:S01]  /*1580*/  LDGSTS.E.BYPASS.128 [R84+0xf000], [R32.64+0x300] ;  /* 0x0f00030020547fae */ /* 0x0005e2000b901c4c */
[----:B---3--:R-:W-:-:S03]  /*1590*/  CS2R R38, SRZ ;  /* 0x0000000000267805 */ /* 0x008fc6000001ff00 */
[----:B------:R3:W-:Y:S01]  /*15a0*/  LDGSTS.E.BYPASS.128 [R84+0xf800], [R30.64+0x300] ;  /* 0x0f8003001e547fae */ /* 0x0007e2000b901c4c */
[----:B----4-:R-:W-:-:S03]  /*15b0*/  CS2R R36, SRZ ;  /* 0x0000000000247805 */ /* 0x010fc6000001ff00 */
[----:B------:R-:W0:Y:S01]  /*15c0*/  LDGDEPBAR ;  /* 0x00000000000079af */ /* 0x000e220000000000 */
[----:B-1----:R-:W-:-:S03]  /*15d0*/  CS2R R34, SRZ ;  /* 0x0000000000227805 */ /* 0x002fc6000001ff00 */
[----:B------:R1:W-:Y:S01]  /*15e0*/  LDGSTS.E.BYPASS.128 [R84+0x16000], [R24.64+0x300] ;  /* 0x1600030018547fae */ /* 0x0003e2000b901c4c */
[----:B--2---:R-:W-:-:S03]  /*15f0*/  CS2R R32, SRZ ;  /* 0x0000000000207805 */ /* 0x004fc6000001ff00 */
[----:B------:R2:W-:Y:S04]  /*1600*/  LDGSTS.E.BYPASS.128 [R84+0x16800], [R26.64+0x300] ;  /* 0x168003001a547fae */ /* 0x0005e8000b901c4c */
[----:B------:R4:W-:Y:S04]  /*1610*/  LDGSTS.E.BYPASS.128 [R84+0x17000], [R28.64+0x300] ;  /* 0x170003001c547fae */ /* 0x0009e8000b901c4c */
[----:B------:R3:W-:Y:S01]  /*1620*/  LDGSTS.E.BYPASS.128 [R84+0x17800], [R22.64+0x300] ;  /* 0x1780030016547fae */ /* 0x0007e2000b901c4c */
[----:B-1----:R-:W-:-:S03]  /*1630*/  CS2R R24, SRZ ;  /* 0x0000000000187805 */ /* 0x002fc6000001ff00 */
[----:B------:R-:W0:Y:S01]  /*1640*/  LDGDEPBAR ;  /* 0x00000000000079af */ /* 0x000e220000000000 */
[----:B--2---:R-:W-:Y:S01]  /*1650*/  CS2R R26, SRZ ;  /* 0x00000000001a7805 */ /* 0x004fe2000001ff00 */
[C---:B----4-:R-:W-:Y:S02]  /*1660*/  LOP3.LUT R28, R86.reuse, 0x38, RZ, 0xc0, !PT ;  /* 0x00000038561c7812 */ /* 0x050fe400078ec0ff */
[----:B---3--:R-:W-:Y:S02]  /*1670*/  LOP3.LUT R23, R86, 0x8, RZ, 0xc0, !PT ;  /* 0x0000000856177812 */ /* 0x008fe400078ec0ff */
[----:B------:R-:W-:Y:S02]  /*1680*/  SHF.R.U32.HI R22, RZ, 0x2, R85 ;  /* 0x00000002ff167819 */ /* 0x000fe40000011655 */
[----:B------:R-:W-:Y:S02]  /*1690*/  LOP3.LUT R29, R23, 0x50, RZ, 0xfc, !PT ;  /* 0x00000050171d7812 */ /* 0x000fe400078efcff */
[----:B------:R-:W-:-:S02]  /*16a0*/  LOP3.LUT R76, R68, 0x30, R23, 0x1e, !PT ;  /* 0x00000030444c7812 */ /* 0x000fc400078e1e17 */
[--C-:B------:R-:W-:Y:S02]  /*16b0*/  LOP3.LUT R68, R68, 0x70, R23.reuse, 0x1e, !PT ;  /* 0x0000007044447812 */ /* 0x100fe400078e1e17 */
[----:B------:R-:W-:Y:S02]  /*16c0*/  LOP3.LUT R23, R86, 0x10, R23, 0x2e, !PT ;  /* 0x0000001056177812 */ /* 0x000fe400078e2e17 */
[--C-:B------:R-:W-:Y:S02]  /*16d0*/  LOP3.LUT R29, R29, 0x10, R86.reuse, 0x78, !PT ;  /* 0x000000101d1d7812 */ /* 0x100fe400078e7856 */
[----:B------:R-:W-:Y:S02]  /*16e0*/  LOP3.LUT R22, R22, 0xf, R59, 0xf8, !PT ;  /* 0x0000000f16167812 */ /* 0x000fe400078ef83b */
[--C-:B------:R-:W-:Y:S02]  /*16f0*/  LOP3.LUT R80, R23, 0x20, R86.reuse, 0xf8, !PT ;  /* 0x0000002017507812 */ /* 0x100fe400078ef856 */
[----:B------:R-:W-:Y:S01]  /*1700*/  LOP3.LUT R72, R29, 0x20, R86, 0xf8, !PT ;  /* 0x000000201d487812 */ /* 0x000fe200078ef856 */
[----:B------:R-:W-:Y:S01]  /*1710*/  IMAD.SHL.U32 R83, R22, 0x80, RZ ;  /* 0x0000008016537824 */ /* 0x000fe200078e00ff */
[----:B------:R-:W-:-:S02]  /*1720*/  LOP3.LUT R80, R80, R21, RZ, 0x3c, !PT ;  /* 0x0000001550507212 */ /* 0x000fc400078e3cff */
[----:B------:R-:W-:Y:S02]  /*1730*/  LOP3.LUT R72, R72, R21, RZ, 0x3c, !PT ;  /* 0x0000001548487212 */ /* 0x000fe400078e3cff */
[----:B------:R-:W-:Y:S02]  /*1740*/  LOP3.LUT R74, R21, 0x40, R28, 0x1e, !PT ;  /* 0x00000040154a7812 */ /* 0x000fe400078e1e1c */
[C---:B------:R-:W-:Y:S02]  /*1750*/  LOP3.LUT R30, R28.reuse, 0x40, RZ, 0xfc, !PT ;  /* 0x000000401c1e7812 */ /* 0x040fe400078efcff */
[--C-:B------:R-:W-:Y:S02]  /*1760*/  LOP3.LUT R67, R28, 0x18, R59.reuse, 0x78, !PT ;  /* 0x000000181c437812 */ /* 0x100fe400078e783b */
[----:B------:R-:W-:Y:S02]  /*1770*/  LOP3.LUT R61, R30, 0x18, R59, 0x78, !PT ;  /* 0x000000181e3d7812 */ /* 0x000fe400078e783b */
[----:B------:R-:W-:-:S02]  /*1780*/  LOP3.LUT R81, R83, R82, RZ, 0xfc, !PT ;  /* 0x0000005253517212 */ /* 0x000fc400078efcff */
[-C--:B------:R-:W-:Y:S02]  /*1790*/  LOP3.LUT R77, R78, R83.reuse, RZ, 0xfc, !PT ;  /* 0x000000534e4d7212 */ /* 0x080fe400078efcff */
[-C--:B------:R-:W-:Y:S02]  /*17a0*/  LOP3.LUT R75, R76, R83.reuse, RZ, 0xfc, !PT ;  /* 0x000000534c4b7212 */ /* 0x080fe400078efcff */
[-C--:B------:R-:W-:Y:S02]  /*17b0*/  LOP3.LUT R73, R74, R83.reuse, RZ, 0xfc, !PT ;  /* 0x000000534a497212 */ /* 0x080fe400078efcff */
[-C--:B------:R-:W-:Y:S02]  /*17c0*/  LOP3.LUT R69, R70, R83.reuse, RZ, 0xfc, !PT ;  /* 0x0000005346457212 */ /* 0x080fe400078efcff */
[----:B------:R-:W-:Y:S02]  /*17d0*/  LOP3.LUT R66, R68, R83, RZ, 0xfc, !PT ;  /* 0x0000005344427212 */ /* 0x000fe400078efcff */
[----:B------:R-:W-:-:S02]  /*17e0*/  LOP3.LUT R63, R64, R67, RZ, 0xfc, !PT ;  /* 0x00000043403f7212 */ /* 0x000fc400078efcff */
[-C--:B------:R-:W-:Y:S02]  /*17f0*/  LOP3.LUT R79, R80, R83.reuse, RZ, 0xfc, !PT ;  /* 0x00000053504f7212 */ /* 0x080fe400078efcff */
[----:B------:R-:W-:Y:S02]  /*1800*/  LOP3.LUT R71, R72, R83, RZ, 0xfc, !PT ;  /* 0x0000005348477212 */ /* 0x000fe400078efcff */
.L_x_0:
[----:B------:R-:W-:-:S04]  /*1810*/  DEPBAR.LE SB0, 0x6 ;  /* 0x000081800000791a */ /* 0x000fc80000000000 */
[----:B------:R-:W-:Y:S01]  /*1820*/  UIADD3 UR9, UR9, 0x1, URZ ;  /* 0x0000000109097890 */ /* 0x000fe2000fffe03f */
[----:B------:R-:W-:Y:S01]  /*1830*/  IMAD.IADD R17, R67, 0x1, R64 ;  /* 0x0000000143117824 */ /* 0x000fe200078e0240 */
[----:B------:R-:W-:Y:S01]  /*1840*/  UIADD3 UR8, UR8, 0x1, URZ ;  /* 0x0000000108087890 */ /* 0x000fe2000fffe03f */
[----:B------:R-:W-:Y:S01]  /*1850*/  IMAD.IADD R16, R82, 0x1, R83 ;  /* 0x0000000152107824 */ /* 0x000fe200078e0253 */
[----:B------:R-:W-:Y:S02]  /*1860*/  UISETP.GE.AND UP0, UPT, UR9, 0x4, UPT ;  /* 0x000000040900788c */ /* 0x000fe4000bf06270 */
[----:B------:R-:W-:Y:S02]  /*1870*/  UISETP.GE.AND UP1, UPT, UR8, 0x4, UPT ;  /* 0x000000040800788c */ /* 0x000fe4000bf26270 */
[----:B------:R-:W-:Y:S02]  /*1880*/  USEL UR9, UR9, URZ, !UP0 ;  /* 0x0000003f09097287 */ /* 0x000fe4000c000000 */
[----:B------:R-:W-:-:S02]  /*1890*/  UISETP.GE.U32.AND UP0, UPT, UR4, 0x4c, UPT ;  /* 0x0000004c0400788c */ /* 0x000fc4000bf06070 */
[----:B------:R-:W-:Y:S02]  /*18a0*/  USHF.L.U32 UR10, UR9, 0xe, URZ ;  /* 0x0000000e090a7899 */ /* 0x000fe4000800063f */
[----:B------:R-:W-:Y:S02]  /*18b0*/  ULEA UR11, UR9, 0x10000, 0xd ;  /* 0x00010000090b7891 */ /* 0x000fe4000f8e683f */
[----:B------:R-:W-:Y:S02]  /*18c0*/  UISETP.GE.U32.AND.EX UP0, UPT, UR5, URZ, UPT, UP0 ;  /* 0x0000003f0500728c */ /* 0x000fe4000bf06100 */
[----:B------:R-:W-:Y:S01]  /*18d0*/  LEA R44, R81, UR10, 0x1 ;  /* 0x0000000a512c7c11 */ /* 0x000fe2000f8e08ff */
[----:B------:R-:W-:Y:S01]  /*18e0*/  BAR.SYNC.DEFER_BLOCKING 0x0 ;  /* 0x0000000000007b1d */ /* 0x000fe20000010000 */
[----:B------:R-:W-:Y:S01]  /*18f0*/  LEA R21, R63, UR11, 0x1 ;  /* 0x0000000b3f157c11 */ /* 0x000fe2000f8e08ff */
[----:B------:R-:W-:Y:S01]  /*1900*/  USEL UR8, UR8, URZ, !UP1 ;  /* 0x0000003f08087287 */ /* 0x000fe2000c800000 */
[----:B------:R-:W-:Y:S01]  /*1910*/  LEA R17, R17, UR11, 0x1 ;  /* 0x0000000b11117c11 */ /* 0x000fe2000f8e08ff */
[----:B------:R-:W-:Y:S01]  /*1920*/  UIADD3 UR4, UP1, UR4, 0x1, URZ ;  /* 0x0000000104047890 */ /* 0x000fe2000ff3e03f */
[----:B------:R-:W-:-:S02]  /*1930*/  LEA R89, R16, UR10, 0x1 ;  /* 0x0000000a10597c11 */ /* 0x000fc4000f8e08ff */
[----:B------:R-:W-:Y:S01]  /*1940*/  LEA R90, R62, UR11, 0x1 ;  /* 0x0000000b3e5a7c11 */ /* 0x000fe2000f8e08ff */
[----:B------:R-:W-:Y:S01]  /*1950*/  UIADD3.X UR5, URZ, UR5, URZ, UP1, !UPT ;  /* 0x000000053f057290 */ /* 0x000fe20008ffe43f */
[----:B------:R-:W-:Y:S02]  /*1960*/  LEA R91, R73, UR10, 0x1 ;  /* 0x0000000a495b7c11 */ /* 0x000fe4000f8e08ff */
[----:B------:R-:W-:Y:S01]  /*1970*/  PLOP3.LUT P0, PT, PT, PT, UP0, 0x80, 0x0 ;  /* 0x000000000000781c */ /* 0x000fe20003f0f008 */
[----:B------:R-:W-:Y:S01]  /*1980*/  IMAD R90, R65, 0x100, R90 ;  /* 0x00000100415a7824 */ /* 0x000fe200078e025a */
[----:B------:R-:W-:Y:S04]  /*1990*/  LDSM.16.M88.4 R44, [R44] ;  /* 0x000000002c2c783b */ /* 0x000fe80000000200 */
[----:B------:R-:W1:Y:S04]  /*19a0*/  LDSM.16.M88.4 R20, [R21] ;  /* 0x000000001514783b */ /* 0x000e680000000200 */
[----:B------:R-:W2:Y:S04]  /*19b0*/  LDSM.16.M88.4 R16, [R17+0x1000] ;  /* 0x001000001110783b */ /* 0x000ea80000000200 */
[----:B------:R3:W4:Y:S02]  /*19c0*/  LDSM.16.M88.4 R28, [R89+0x2000] ;  /* 0x00200000591c783b */ /* 0x0007240000000200 */
[----:B---3--:R-:W-:-:S05]  /*19d0*/  IMAD.IADD R89, R83, 0x1, R78 ;  /* 0x0000000153597824 */ /* 0x008fca00078e024e */
[----:B------:R-:W-:Y:S01]  /*19e0*/  LEA R89, R89, UR10, 0x1 ;  /* 0x0000000a59597c11 */ /* 0x000fe2000f8e08ff */
[C---:B-1----:R-:W-:Y:S08]  /*19f0*/  HMMA.16816.F32.BF16 R36, R44.reuse, R20, R36 ;  /* 0x000000142c24723c */ /* 0x042ff00000041824 */
[----:B--2---:R-:W-:Y:S07]  /*1a00*/  HMMA.16816.F32.BF16 R24, R44, R16, R24 ;  /* 0x000000102c18723c */ /* 0x004fee0000041818 */
[----:B------:R-:W-:Y:S01]  /*1a10*/  LEA R45, R79, UR10, 0x1 ;  /* 0x0000000a4f2d7c11 */ /* 0x000fe2000f8e08ff */
[C---:B----4-:R-:W-:Y:S05]  /*1a20*/  HMMA.16816.F32.BF16 R32, R28.reuse, R20, R32 ;  /* 0x000000141c20723c */ /* 0x050fea0000041820 */
[----:B------:R-:W1:Y:S02]  /*1a30*/  LDSM.16.M88.4 R44, [R45] ;  /* 0x000000002d2c783b */ /* 0x000e640000000200 */
[----:B------:R-:W-:Y:S01]  /*1a40*/  IMAD.IADD R20, R83, 0x1, R80 ;  /* 0x0000000153147824 */ /* 0x000fe200078e0250 */
[----:B------:R-:W-:Y:S04]  /*1a50*/  HMMA.16816.F32.BF16 R28, R28, R16, R40 ;  /* 0x000000101c1c723c */ /* 0x000fe80000041828 */
[----:B------:R-:W-:-:S05]  /*1a60*/  LEA R20, R20, UR10, 0x1 ;  /* 0x0000000a14147c11 */ /* 0x000fca000f8e08ff */
[----:B------:R-:W2:Y:S01]  /*1a70*/  LDSM.16.M88.4 R40, [R20+0x2000] ;  /* 0x002000001428783b */ /* 0x000ea20000000200 */
[C---:B-1----:R-:W-:Y:S08]  /*1a80*/  HMMA.16816.F32.BF16 R36, R44.reuse, R22, R36 ;  /* 0x000000162c24723c */ /* 0x042ff00000041824 */
[----:B------:R-:W-:Y:S07]  /*1a90*/  HMMA.16816.F32.BF16 R24, R44, R18, R24 ;  /* 0x000000122c18723c */ /* 0x000fee0000041818 */
[----:B------:R-:W-:Y:S01]  /*1aa0*/  LEA R44, R77, UR10, 0x1 ;  /* 0x0000000a4d2c7c11 */ /* 0x000fe2000f8e08ff */
[C---:B--2---:R-:W-:Y:S01]  /*1ab0*/  HMMA.16816.F32.BF16 R32, R40.reuse, R22, R32 ;  /* 0x000000162820723c */ /* 0x044fe20000041820 */
[----:B------:R-:W-:Y:S04]  /*1ac0*/  LDSM.16.M88.4 R20, [R90] ;  /* 0x000000005a14783b */ /* 0x000fe80000000200 */
[----:B------:R-:W1:Y:S03]  /*1ad0*/  LDSM.16.M88.4 R44, [R44] ;  /* 0x000000002c2c783b */ /* 0x000e660000000200 */
[----:B------:R-:W-:Y:S01]  /*1ae0*/  HMMA.16816.F32.BF16 R28, R40, R18, R28 ;  /* 0x00000012281c723c */ /* 0x000fe2000004181c */
[----:B------:R2:W3:Y:S04]  /*1af0*/  LDSM.16.M88.4 R40, [R89+0x2000] ;  /* 0x002000005928783b */ /* 0x0004e80000000200 */
[----:B------:R4:W3:Y:S01]  /*1b00*/  LDSM.16.M88.4 R16, [R90+0x1000] ;  /* 0x001000005a10783b */ /* 0x0008e20000000200 */
[----:B--2---:R-:W-:Y:S01]  /*1b10*/  IMAD.IADD R89, R83, 0x1, R74 ;  /* 0x0000000153597824 */ /* 0x004fe200078e024a */
[----:B----4-:R-:W-:-:S04]  /*1b20*/  LEA R90, R61, UR11, 0x1 ;  /* 0x0000000b3d5a7c11 */ /* 0x010fc8000f8e08ff */
[----:B------:R-:W-:Y:S01]  /*1b30*/  LEA R89, R89, UR10, 0x1 ;  /* 0x0000000a59597c11 */ /* 0x000fe2000f8e08ff */
[----:B------:R-:W-:Y:S01]  /*1b40*/  IMAD R90, R65, 0x100, R90 ;  /* 0x00000100415a7824 */ /* 0x000fe200078e025a */
[-C--:B-1----:R-:W-:Y:S08]  /*1b50*/  HMMA.16816.F32.BF16 R36, R44, R20.reuse, R36 ;  /* 0x000000142c24723c */ /* 0x082ff00000041824 */
[----:B---3--:R-:W-:Y:S07]  /*1b60*/  HMMA.16816.F32.BF16 R32, R40, R20, R32 ;  /* 0x000000142820723c */ /* 0x008fee0000041820 */
[----:B------:R-:W-:Y:S01]  /*1b70*/  IMAD.IADD R20, R83, 0x1, R76 ;  /* 0x0000000153147824 */ /* 0x000fe200078e024c */
[----:B------:R-:W-:Y:S04]  /*1b80*/  HMMA.16816.F32.BF16 R24, R44, R16, R24 ;  /* 0x000000102c18723c */ /* 0x000fe80000041818 */
[----:B------:R-:W-:-:S03]  /*1b90*/  LEA R92, R20, UR10, 0x1 ;  /* 0x0000000a145c7c11 */ /* 0x000fc6000f8e08ff */
[----:B------:R-:W-:Y:S01]  /*1ba0*/  LEA R45, R75, UR10, 0x1 ;  /* 0x0000000a4b2d7c11 */ /* 0x000fe2000f8e08ff */
[----:B------:R-:W-:Y:S01]  /*1bb0*/  HMMA.16816.F32.BF16 R28, R40, R16, R28 ;  /* 0x00000010281c723c */ /* 0x000fe2000004181c */
[----:B------:R1:W2:Y:S04]  /*1bc0*/  LDSM.16.M88.4 R40, [R92+0x2000] ;  /* 0x002000005c28783b */ /* 0x0002a80000000200 */
[----:B------:R-:W3:Y:S01]  /*1bd0*/  LDSM.16.M88.4 R44, [R45] ;  /* 0x000000002d2c783b */ /* 0x000ee20000000200 */
[----:B-1----:R-:W-:-:S15]  /*1be0*/  LEA R92, R71, UR10, 0x1 ;  /* 0x0000000a475c7c11 */ /* 0x002fde000f8e08ff */
[----:B------:R-:W-:-:S03]  /*1bf0*/  NOP ;  /* 0x0000000000007918 */ /* 0x000fc60000000000 */
[----:B--2---:R-:W-:Y:S08]  /*1c00*/  HMMA.16816.F32.BF16 R28, R40, R18, R28 ;  /* 0x00000012281c723c */ /* 0x004ff0000004181c */
[C---:B---3--:R-:W-:Y:S08]  /*1c10*/  HMMA.16816.F32.BF16 R36, R44.reuse, R22, R36 ;  /* 0x000000162c24723c */ /* 0x048ff00000041824 */
[----:B------:R-:W-:Y:S01]  /*1c20*/  HMMA.16816.F32.BF16 R24, R44, R18, R24 ;  /* 0x000000122c18723c */ /* 0x000fe20000041818 */
[----:B------:R-:W-:Y:S04]  /*1c30*/  LDSM.16.M88.4 R16, [R91] ;  /* 0x000000005b10783b */ /* 0x000fe80000000200 */
[----:B------:R-:W-:Y:S03]  /*1c40*/  LDSM.16.M88.4 R44, [R89+0x2000] ;  /* 0x00200000592c783b */ /* 0x000fe60000000200 */
[----:B------:R-:W-:Y:S01]  /*1c50*/  HMMA.16816.F32.BF16 R20, R40, R22, R32 ;  /* 0x000000162814723c */ /* 0x000fe20000041820 */
[----:B------:R-:W1:Y:S04]  /*1c60*/  LDSM.16.M88.4 R32, [R90] ;  /* 0x000000005a20783b */ /* 0x000e680000000200 */
[----:B------:R2:W3:Y:S02]  /*1c70*/  LDSM.16.M88.4 R40, [R90+0x1000] ;  /* 0x001000005a28783b */ /* 0x0004e40000000200 */
[----:B--2---:R-:W-:Y:S01]  /*1c80*/  LEA R90, R69, UR10, 0x1 ;  /* 0x0000000a455a7c11 */ /* 0x004fe2000f8e08ff */
[C---:B-1----:R-:W-:Y:S08]  /*1c90*/  HMMA.16816.F32.BF16 R36, R16.reuse, R32, R36 ;  /* 0x000000201024723c */ /* 0x042ff00000041824 */
[----:B---3--:R-:W-:Y:S08]  /*1ca0*/  HMMA.16816.F32.BF16 R24, R16, R40, R24 ;  /* 0x000000281018723c */ /* 0x008ff00000041818 */
[C---:B------:R-:W-:Y:S07]  /*1cb0*/  HMMA.16816.F32.BF16 R16, R44.reuse, R32, R20 ;  /* 0x000000202c10723c */ /* 0x040fee0000041814 */
[----:B------:R-:W-:Y:S01]  /*1cc0*/  IMAD.IADD R32, R83, 0x1, R72 ;  /* 0x0000000153207824 */ /* 0x000fe200078e0248 */
[----:B------:R-:W-:Y:S01]  /*1cd0*/  HMMA.16816.F32.BF16 R20, R44, R40, R28 ;  /* 0x000000282c14723c */ /* 0x000fe2000004181c */
[----:B------:R-:W1:Y:S06]  /*1ce0*/  LDSM.16.M88.4 R28, [R92] ;  /* 0x000000005c1c783b */ /* 0x000e6c0000000200 */
[----:B------:R-:W-:-:S06]  /*1cf0*/  LEA R44, R32, UR10, 0x1 ;  /* 0x0000000a202c7c11 */ /* 0x000fcc000f8e08ff */
[----:B------:R-:W2:Y:S01]  /*1d00*/  LDSM.16.M88.4 R44, [R44+0x2000] ;  /* 0x002000002c2c783b */ /* 0x000ea20000000200 */
[C---:B-1----:R-:W-:Y:S08]  /*1d10*/  HMMA.16816.F32.BF16 R36, R28.reuse, R34, R36 ;  /* 0x000000221c24723c */ /* 0x042ff00000041824 */
[----:B------:R-:W-:Y:S07]  /*1d20*/  HMMA.16816.F32.BF16 R24, R28, R42, R24 ;  /* 0x0000002a1c18723c */ /* 0x000fee0000041818 */
[----:B------:R-:W-:Y:S01]  /*1d30*/  LEA R28, R60, UR11, 0x1 ;  /* 0x0000000b3c1c7c11 */ /* 0x000fe2000f8e08ff */
[----:B--2---:R-:W-:Y:S04]  /*1d40*/  HMMA.16816.F32.BF16 R32, R44, R34, R16 ;  /* 0x000000222c20723c */ /* 0x004fe80000041810 */
[----:B------:R-:W-:-:S02]  /*1d50*/  IMAD R89, R65, 0x100, R28 ;  /* 0x0000010041597824 */ /* 0x000fc400078e021c */
[----:B------:R-:W-:Y:S02]  /*1d60*/  LDSM.16.M88.4 R28, [R90] ;  /* 0x000000005a1c783b */ /* 0x000fe40000000200 */
[----:B------:R-:W-:Y:S02]  /*1d70*/  HMMA.16816.F32.BF16 R40, R44, R42, R20 ;  /* 0x0000002a2c28723c */ /* 0x000fe40000041814 */
[----:B------:R-:W1:Y:S04]  /*1d80*/  LDSM.16.M88.4 R16, [R89] ;  /* 0x000000005910783b */ /* 0x000e680000000200 */
[----:B------:R-:W2:Y:S01]  /*1d90*/  LDSM.16.M88.4 R20, [R89+0x1000] ;  /* 0x001000005914783b */ /* 0x000ea20000000200 */
[----:B------:R-:W-:-:S05]  /*1da0*/  IMAD.IADD R44, R83, 0x1, R70 ;  /* 0x00000001532c7824 */ /* 0x000fca00078e0246 */
[----:B------:R-:W-:-:S05]  /*1db0*/  LEA R91, R44, UR10, 0x1 ;  /* 0x0000000a2c5b7c11 */ /* 0x000fca000f8e08ff */
[----:B------:R-:W3:Y:S01]  /*1dc0*/  LDSM.16.M88.4 R44, [R91+0x2000] ;  /* 0x002000005b2c783b */ /* 0x000ee20000000200 */
[C---:B-1----:R-:W-:Y:S08]  /*1dd0*/  HMMA.16816.F32.BF16 R36, R28.reuse, R16, R36 ;  /* 0x000000101c24723c */ /* 0x042ff00000041824 */
[----:B--2---:R-:W-:Y:S07]  /*1de0*/  HMMA.16816.F32.BF16 R24, R28, R20, R24 ;  /* 0x000000141c18723c */ /* 0x004fee0000041818 */
[----:B------:R-:W-:Y:S01]  /*1df0*/  LEA R28, R66, UR10, 0x1 ;  /* 0x0000000a421c7c11 */ /* 0x000fe2000f8e08ff */
[C---:B---3--:R-:W-:Y:S05]  /*1e00*/  HMMA.16816.F32.BF16 R32, R44.reuse, R16, R32 ;  /* 0x000000102c20723c */ /* 0x048fea0000041820 */
[----:B------:R-:W1:Y:S02]  /*1e10*/  LDSM.16.M88.4 R28, [R28] ;  /* 0x000000001c1c783b */ /* 0x000e640000000200 */
[----:B------:R-:W-:Y:S01]  /*1e20*/  IMAD.IADD R16, R83, 0x1, R68 ;  /* 0x0000000153107824 */ /* 0x000fe200078e0244 */
[----:B------:R-:W-:Y:S07]  /*1e30*/  HMMA.16816.F32.BF16 R40, R44, R20, R40 ;  /* 0x000000142c28723c */ /* 0x000fee0000041828 */
[----:B------:R-:W-:Y:S01]  /*1e40*/  LEA R44, R16, UR10, 0x1 ;  /* 0x0000000a102c7c11 */ /* 0x000fe2000f8e08ff */
[----:B------:R-:W-:Y:S01]  /*1e50*/  IMAD.U32 R21, RZ, RZ, UR8 ;  /* 0x00000008ff157e24 */ /* 0x000fe2000f8e00ff */
[----:B------:R-:W-:Y:S01]  /*1e60*/  IADD3 R16, P1, R10, UR6, RZ ;  /* 0x000000060a107c10 */ /* 0x000fe2000ff3e0ff */
[----:B------:R-:W-:-:S02]  /*1e70*/  ULEA UR10, UR8, 0x10000, 0xd ;  /* 0x00010000080a7891 */ /* 0x000fc4000f8e683f */
[----:B------:R-:W-:Y:S01]  /*1e80*/  IMAD R21, R21, 0x4000, R84 ;  /* 0x0000400015157824 */ /* 0x000fe200078e0254 */
[----:B------:R-:W2:Y:S01]  /*1e90*/  LDSM.16.M88.4 R44, [R44+0x2000] ;  /* 0x002000002c2c783b */ /* 0x000ea20000000200 */
[----:B------:R-:W-:-:S03]  /*1ea0*/  IADD3.X R17, R0, UR7, RZ, P1, !PT ;  /* 0x0000000700117c10 */ /* 0x000fc60008ffe4ff */
[----:B------:R-:W-:Y:S01]  /*1eb0*/  BAR.SYNC.DEFER_BLOCKING 0x0 ;  /* 0x0000000000007b1d */ /* 0x000fe20000010000 */
[----:B------:R-:W-:Y:S02]  /*1ec0*/  IADD3 R92, P1, R8, UR6, RZ ;  /* 0x00000006085c7c10 */ /* 0x000fe4000ff3e0ff */
[----:B------:R-:W-:Y:S02]  /*1ed0*/  IADD3 R89, R84, UR10, RZ ;  /* 0x0000000a54597c10 */ /* 0x000fe4000fffe0ff */
[----:B------:R-:W-:Y:S02]  /*1ee0*/  IADD3.X R93, R12, UR7, RZ, P1, !PT ;  /* 0x000000070c5d7c10 */ /* 0x000fe40008ffe4ff */
[----:B------:R-:W-:-:S04]  /*1ef0*/  IADD3 R90, P1, R7, UR6, RZ ;  /* 0x00000006075a7c10 */ /* 0x000fc8000ff3e0ff */
[----:B------:R-:W-:Y:S01]  /*1f00*/  IADD3.X R91, R11, UR7, RZ, P1, !PT ;  /* 0x000000070b5b7c10 */ /* 0x000fe20008ffe4ff */
[C---:B-1----:R-:W-:Y:S01]  /*1f10*/  HMMA.16816.F32.BF16 R36, R28.reuse, R18, R36 ;  /* 0x000000121c24723c */ /* 0x042fe20000041824 */
[----:B------:R-:W-:Y:S01]  /*1f20*/  @!PT LDS RZ, [RZ] ;  /* 0x00000000fffff984 */ /* 0x000fe20000000800 */
[----:B------:R-:W-:Y:S01]  /*1f30*/  @!PT LDS RZ, [RZ] ;  /* 0x00000000fffff984 */ /* 0x000fe20000000800 */
[----:B------:R-:W-:Y:S01]  /*1f40*/  @!PT LDS RZ, [RZ] ;  /* 0x00000000fffff984 */ /* 0x000fe20000000800 */
[----:B------:R1:W-:Y:S07]  /*1f50*/  LDGSTS.E.BYPASS.128 [R21], [R16.64], !P0 ;  /* 0x0000000010157fae */ /* 0x0003ee000c101c4c */
[-C--:B------:R-:W-:Y:S01]  /*1f60*/  HMMA.16816.F32.BF16 R24, R28, R22.reuse, R24 ;  /* 0x000000161c18723c */ /* 0x080fe20000041818 */
[----:B------:R3:W-:Y:S04]  /*1f70*/  LDGSTS.E.BYPASS.128 [R21+0x800], [R92.64], !P0 ;  /* 0x008000005c157fae */ /* 0x0007e8000c101c4c */
[----:B------:R3:W-:Y:S02]  /*1f80*/  LDGSTS.E.BYPASS.128 [R21+0x1000], [R90.64], !P0 ;  /* 0x010000005a157fae */ /* 0x0007e4000c101c4c */
[----:B------:R-:W-:Y:S01]  /*1f90*/  IADD3 R30, P2, R5, UR6, RZ ;  /* 0x00000006051e7c10 */ /* 0x000fe2000ff5e0ff */
[----:B--2---:R-:W-:Y:S01]  /*1fa0*/  HMMA.16816.F32.BF16 R40, R44, R22, R40 ;  /* 0x000000162c28723c */ /* 0x004fe20000041828 */
[----:B------:R-:W-:-:S02]  /*1fb0*/  IADD3 R28, P1, R3, UR6, RZ ;  /* 0x00000006031c7c10 */ /* 0x000fc4000ff3e0ff */
[----:B------:R-:W-:Y:S02]  /*1fc0*/  IADD3.X R31, R9, UR7, RZ, P2, !PT ;  /* 0x00000007091f7c10 */ /* 0x000fe400097fe4ff */
[----:B------:R-:W-:Y:S02]  /*1fd0*/  IADD3.X R29, R6, UR7, RZ, P1, !PT ;  /* 0x00000007061d7c10 */ /* 0x000fe40008ffe4ff */
[----:B------:R-:W-:Y:S01]  /*1fe0*/  IADD3 R22, P1, R48, UR6, RZ ;  /* 0x0000000630167c10 */ /* 0x000fe2000ff3e0ff */
[----:B------:R-:W-:Y:S01]  /*1ff0*/  HMMA.16816.F32.BF16 R32, R44, R18, R32 ;  /* 0x000000122c20723c */ /* 0x000fe20000041820 */
[----:B------:R2:W-:Y:S01]  /*2000*/  LDGSTS.E.BYPASS.128 [R21+0x1800], [R30.64], !P0 ;  /* 0x018000001e157fae */ /* 0x0005e2000c101c4c */
[----:B-1----:R-:W-:Y:S02]  /*2010*/  IADD3 R16, P3, R14, UR6, RZ ;  /* 0x000000060e107c10 */ /* 0x002fe4000ff7e0ff */
[----:B------:R-:W-:Y:S01]  /*2020*/  IADD3.X R23, R15, UR7, RZ, P1, !PT ;  /* 0x000000070f177c10 */ /* 0x000fe20008ffe4ff */
[----:B------:R1:W-:Y:S01]  /*2030*/  LDGSTS.E.BYPASS.128 [R21+0x2000], [R28.64], !P0 ;  /* 0x020000001c157fae */ /* 0x0003e2000c101c4c */
[----:B------:R-:W-:-:S02]  /*2040*/  IADD3.X R17, R13, UR7, RZ, P3, !PT ;  /* 0x000000070d117c10 */ /* 0x000fc40009ffe4ff */
[----:B------:R-:W-:-:S04]  /*2050*/  IADD3 R18, P2, R2, UR6, RZ ;  /* 0x0000000602127c10 */ /* 0x000fc8000ff5e0ff */
[----:B------:R-:W-:Y:S02]  /*2060*/  IADD3.X R19, R4, UR7, RZ, P2, !PT ;  /* 0x0000000704137c10 */ /* 0x000fe400097fe4ff */
[----:B--2---:R-:W-:Y:S02]  /*2070*/  IADD3 R30, P1, R50, UR6, RZ ;  /* 0x00000006321e7c10 */ /* 0x004fe4000ff3e0ff */
[----:B------:R-:W-:Y:S01]  /*2080*/  IADD3 R46, P2, R52, UR6, RZ ;  /* 0x00000006342e7c10 */ /* 0x000fe2000ff5e0ff */
[----:B------:R3:W-:Y:S01]  /*2090*/  LDGSTS.E.BYPASS.128 [R21+0x2800], [R18.64], !P0 ;  /* 0x0280000012157fae */ /* 0x0007e2000c101c4c */
[----:B------:R-:W-:Y:S02]  /*20a0*/  IADD3.X R31, R49, UR7, RZ, P1, !PT ;  /* 0x00000007311f7c10 */ /* 0x000fe40008ffe4ff */
[----:B------:R-:W-:Y:S01]  /*20b0*/  IADD3 R44, P1, R54, UR6, RZ ;  /* 0x00000006362c7c10 */ /* 0x000fe2000ff3e0ff */
[----:B------:R3:W-:Y:S01]  /*20c0*/  LDGSTS.E.BYPASS.128 [R21+0x3000], [R16.64], !P0 ;  /* 0x0300000010157fae */ /* 0x0007e2000c101c4c */
[----:B-1----:R-:W-:Y:S01]  /*20d0*/  IADD3 R28, P3, R56, UR6, RZ ;  /* 0x00000006381c7c10 */ /* 0x002fe2000ff7e0ff */
[----:B------:R-:W-:Y:S01]  /*20e0*/  UIADD3 UR6, UP0, UR6, 0x100, URZ ;  /* 0x0000010006067890 */ /* 0x000fe2000ff1e03f */
[----:B------:R-:W-:Y:S01]  /*20f0*/  IADD3.X R47, R51, UR7, RZ, P2, !PT ;  /* 0x00000007332f7c10 */ /* 0x000fe200097fe4ff */
[----:B------:R3:W-:Y:S01]  /*2100*/  LDGSTS.E.BYPASS.128 [R21+0x3800], [R22.64], !P0 ;  /* 0x0380000016157fae */ /* 0x0007e2000c101c4c */
[----:B------:R-:W-:-:S02]  /*2110*/  IADD3.X R45, R53, UR7, RZ, P1, !PT ;  /* 0x00000007352d7c10 */ /* 0x000fc40008ffe4ff */
[----:B------:R-:W-:Y:S01]  /*2120*/  IADD3.X R29, R55, UR7, RZ, P3, !PT ;  /* 0x00000007371d7c10 */ /* 0x000fe20009ffe4ff */
[----:B------:R-:W-:Y:S01]  /*2130*/  UIADD3.X UR7, URZ, UR7, URZ, UP0, !UPT ;  /* 0x000000073f077290 */ /* 0x000fe200087fe43f */
[----:B------:R-:W0:Y:S01]  /*2140*/  LDGDEPBAR ;  /* 0x00000000000079af */ /* 0x000e220000000000 */
[----:B------:R-:W-:-:S03]  /*2150*/  UISETP.NE.U32.AND UP0, UPT, UR6, 0x5000, UPT ;  /* 0x000050000600788c */ /* 0x000fc6000bf05070 */
[----:B------:R3:W-:Y:S01]  /*2160*/  LDGSTS.E.BYPASS.128 [R89], [R30.64], !P0 ;  /* 0x000000001e597fae */ /* 0x0007e2000c101c4c */
[----:B------:R-:W-:-:S03]  /*2170*/  UISETP.NE.AND.EX UP0, UPT, UR7, URZ, UPT, UP0 ;  /* 0x0000003f0700728c */ /* 0x000fc6000bf05300 */
[----:B------:R3:W-:Y:S04]  /*2180*/  LDGSTS.E.BYPASS.128 [R89+0x800], [R46.64], !P0 ;  /* 0x008000002e597fae */ /* 0x0007e8000c101c4c */
[----:B------:R3:W-:Y:S04]  /*2190*/  LDGSTS.E.BYPASS.128 [R89+0x1000], [R44.64], !P0 ;  /* 0x010000002c597fae */ /* 0x0007e8000c101c4c */
[----:B------:R3:W-:Y:S01]  /*21a0*/  LDGSTS.E.BYPASS.128 [R89+0x1800], [R28.64], !P0 ;  /* 0x018000001c597fae */ /* 0x0007e2000c101c4c */
[----:B------:R-:W-:-:S03]  /*21b0*/  PLOP3.LUT P0, PT, PT, PT, UP0, 0x80, 0x0 ;  /* 0x000000000000781c */ /* 0x000fc60003f0f008 */
[----:B------:R-:W0:Y:S10]  /*21c0*/  LDGDEPBAR ;  /* 0x00000000000079af */ /* 0x000e340000000000 */
[----:B---3--:R-:W-:Y:S05]  /*21d0*/  @P0 BRA `(.L_x_0) ;  /* 0xfffff63000000947 */ /* 0x008fea000383ffff */
[----:B------:R-:W-:Y:S01]  /*21e0*/  IMAD.SHL.U32 R0, R59, 0x2, RZ ;  /* 0x000000023b007824 */ /* 0x000fe200078e00ff */
[----:B------:R-:W-:Y:S01]  /*21f0*/  LOP3.LUT R2, R86, 0x20, RZ, 0xc0, !PT ;  /* 0x0000002056027812 */ /* 0x000fe200078ec0ff */
[----:B------:R-:W-:Y:S01]  /*2200*/  IMAD.SHL.U32 R3, R85, 0x8, RZ ;  /* 0x0000000855037824 */ /* 0x000fe200078e00ff */
[----:B------:R-:W-:-:S04]  /*2210*/  DEPBAR.LE SB0, 0x0 ;  /* 0x000080000000791a */ /* 0x000fc80000000000 */
[----:B------:R-:W-:Y:S01]  /*2220*/  LOP3.LUT R0, R0, 0x6, RZ, 0xc0, !PT ;  /* 0x0000000600007812 */ /* 0x000fe200078ec0ff */
[----:B------:R-:W-:Y:S01]  /*2230*/  IMAD.MOV.U32 R13, RZ, RZ, 0x2 ;  /* 0x00000002ff0d7424 */ /* 0x000fe200078e00ff */
[----:B------:R-:W-:Y:S02]  /*2240*/  LOP3.LUT R5, R3, 0x180, R86, 0xf8, !PT ;  /* 0x0000018003057812 */ /* 0x000fe400078ef856 */
[----:B------:R-:W-:Y:S01]  /*2250*/  F2FP.BF16.PACK_AB R36, R37, R36 ;  /* 0x000000242524723e */ /* 0x000fe200000010ff */
[----:B------:R-:W-:Y:S01]  /*2260*/  IMAD R87, R87, 0x8, R0 ;  /* 0x0000000857577824 */ /* 0x000fe200078e0200 */
[----:B------:R-:W-:Y:S02]  /*2270*/  LOP3.LUT R0, R86, 0x40, RZ, 0xc0, !PT ;  /* 0x0000004056007812 */ /* 0x000fe400078ec0ff */
[----:B------:R-:W-:Y:S02]  /*2280*/  LOP3.LUT R5, R5, 0x78, R86, 0xf8, !PT ;  /* 0x0000007805057812 */ /* 0x000fe400078ef856 */
[----:B------:R-:W-:-:S02]  /*2290*/  IADD3 R87, R2, R87, R0 ;  /* 0x0000005702577210 */ /* 0x000fc40007ffe000 */
[----:B------:R-:W-:Y:S02]  /*22a0*/  SHF.R.U32.HI R0, RZ, 0x1, R5 ;  /* 0x00000001ff007819 */ /* 0x000fe40000011605 */
[----:B------:R-:W-:Y:S02]  /*22b0*/  IADD3 R87, R3, R87, R88 ;  /* 0x0000005703577210 */ /* 0x000fe40007ffe058 */
[----:B------:R-:W-:Y:S02]  /*22c0*/  LOP3.LUT R6, R0, 0x1f0, RZ, 0xc0, !PT ;  /* 0x000001f000067812 */ /* 0x000fe400078ec0ff */
[C---:B------:R-:W-:Y:S02]  /*22d0*/  LOP3.LUT R2, R87.reuse, 0x100, RZ, 0x3c, !PT ;  /* 0x0000010057027812 */ /* 0x040fe400078e3cff */
[----:B------:R-:W-:Y:S01]  /*22e0*/  LOP3.LUT R4, R87, 0x110, RZ, 0x3c, !PT ;  /* 0x0000011057047812 */ /* 0x000fe200078e3cff */
[----:B------:R-:W-:Y:S01]  /*22f0*/  IMAD R11, R5, 0x2, R6 ;  /* 0x00000002050b7824 */ /* 0x000fe200078e0206 */
[----:B------:R-:W-:-:S02]  /*2300*/  SHF.R.U32.HI R0, RZ, 0x1, R87 ;  /* 0x00000001ff007819 */ /* 0x000fc40000011657 */
[----:B------:R-:W-:Y:S02]  /*2310*/  SHF.R.U32.HI R3, RZ, 0x1, R2 ;  /* 0x00000001ff037819 */ /* 0x000fe40000011602 */
[----:B------:R-:W-:Y:S02]  /*2320*/  SHF.R.U32.HI R6, RZ, 0x1, R4 ;  /* 0x00000001ff067819 */ /* 0x000fe40000011604 */
[----:B------:R-:W-:Y:S02]  /*2330*/  LOP3.LUT R0, R0, 0x7ffffff0, RZ, 0xc0, !PT ;  /* 0x7ffffff000007812 */ /* 0x000fe400078ec0ff */
[----:B------:R-:W-:Y:S02]  /*2340*/  LOP3.LUT R3, R3, 0x7ffffff0, RZ, 0xc0, !PT ;  /* 0x7ffffff003037812 */ /* 0x000fe400078ec0ff */
[C---:B------:R-:W-:Y:S01]  /*2350*/  LOP3.LUT R5, R87.reuse, 0x10, RZ, 0x3c, !PT ;  /* 0x0000001057057812 */ /* 0x040fe200078e3cff */
[--C-:B------:R-:W-:Y:S01]  /*2360*/  IMAD R87, R87, 0x2, R0.reuse ;  /* 0x0000000257577824 */ /* 0x100fe200078e0200 */
[----:B------:R-:W-:Y:S01]  /*2370*/  BAR.SYNC.DEFER_BLOCKING 0x0 ;  /* 0x0000000000007b1d */ /* 0x000fe20000010000 */
[----:B------:R-:W-:Y:S01]  /*2380*/  LOP3.LUT R7, R6, 0x7ffffff0, RZ, 0xc0, !PT ;  /* 0x7ffffff006077812 */ /* 0x000fe200078ec0ff */
[----:B------:R-:W-:Y:S01]  /*2390*/  IMAD R8, R2, 0x2, R3 ;  /* 0x0000000202087824 */ /* 0x000fe200078e0203 */
[----:B------:R-:W-:Y:S01]  /*23a0*/  F2FP.BF16.PACK_AB R39, R39, R38 ;  /* 0x000000262727723e */ /* 0x000fe200000010ff */
[----:B------:R-:W-:Y:S01]  /*23b0*/  IMAD R9, R5, 0x2, R0 ;  /* 0x0000000205097824 */ /* 0x000fe200078e0200 */
[----:B------:R-:W-:Y:S01]  /*23c0*/  F2FP.BF16.PACK_AB R24, R25, R24 ;  /* 0x000000181918723e */ /* 0x000fe200000010ff */
[----:B------:R-:W-:Y:S01]  /*23d0*/  IMAD R10, R4, 0x2, R7 ;  /* 0x00000002040a7824 */ /* 0x000fe200078e0207 */
[----:B------:R-:W-:-:S02]  /*23e0*/  F2FP.BF16.PACK_AB R27, R27, R26 ;  /* 0x0000001a1b1b723e */ /* 0x000fc400000010ff */
[----:B------:R-:W-:Y:S02]  /*23f0*/  F2FP.BF16.PACK_AB R32, R33, R32 ;  /* 0x000000202120723e */ /* 0x000fe400000010ff */
[----:B------:R-:W-:Y:S02]  /*2400*/  F2FP.BF16.PACK_AB R35, R35, R34 ;  /* 0x000000222323723e */ /* 0x000fe400000010ff */
[----:B------:R-:W-:Y:S02]  /*2410*/  F2FP.BF16.PACK_AB R40, R41, R40 ;  /* 0x000000282928723e */ /* 0x000fe400000010ff */
[----:B------:R-:W-:Y:S02]  /*2420*/  F2FP.BF16.PACK_AB R43, R43, R42 ;  /* 0x0000002a2b2b723e */ /* 0x000fe400000010ff */
[----:B------:R-:W-:Y:S02]  /*2430*/  SHF.R.U32.HI R3, RZ, 0x2, R59 ;  /* 0x00000002ff037819 */ /* 0x000fe4000001163b */
[----:B------:R-:W-:-:S02]  /*2440*/  SHF.R.U32.HI R0, RZ, 0x2, R85 ;  /* 0x00000002ff007819 */ /* 0x000fc40000011655 */
[----:B------:R-:W-:Y:S02]  /*2450*/  LOP3.LUT R57, R57, 0x18, R86, 0xf8, !PT ;  /* 0x0000001839397812 */ /* 0x000fe400078ef856 */
[----:B------:R-:W-:Y:S01]  /*2460*/  LOP3.LUT R3, R0, 0xf, R3, 0xf8, !PT ;  /* 0x0000000f00037812 */ /* 0x000fe200078ef803 */
[----:B------:R-:W-:Y:S01]  /*2470*/  STS [R87], R36 ;  /* 0x0000002457007388 */ /* 0x000fe20000000800 */
[----:B------:R-:W-:Y:S02]  /*2480*/  ISETP.GE.AND P0, PT, R57, 0x1000, PT ;  /* 0x000010003900780c */ /* 0x000fe40003f06270 */
[----:B------:R-:W-:Y:S01]  /*2490*/  LOP3.LUT R58, R3, R58, RZ, 0xfc, !PT ;  /* 0x0000003a033a7212 */ /* 0x000fe200078efcff */
[----:B------:R-:W-:Y:S03]  /*24a0*/  STS [R8], R39 ;  /* 0x0000002708007388 */ /* 0x000fe60000000800 */
[C---:B------:R-:W-:Y:S01]  /*24b0*/  LOP3.LUT R0, R58.reuse, 0x20, RZ, 0xfc, !PT ;  /* 0x000000203a007812 */ /* 0x040fe200078efcff */
[----:B------:R-:W-:Y:S01]  /*24c0*/  STS [R9], R24 ;  /* 0x0000001809007388 */ /* 0x000fe20000000800 */
[C---:B------:R-:W-:Y:S01]  /*24d0*/  ISETP.LT.AND P1, PT, R58.reuse, 0x200, !P0 ;  /* 0x000002003a00780c */ /* 0x040fe20004721270 */
[----:B------:R-:W-:Y:S01]  /*24e0*/  IMAD R2, R58, 0x1000, R57 ;  /* 0x000010003a027824 */ /* 0x000fe200078e0239 */
[----:B------:R-:W-:Y:S01]  /*24f0*/  ISETP.LT.AND P0, PT, R0, 0x200, !P0 ;  /* 0x000002000000780c */ /* 0x000fe20004701270 */
[----:B------:R-:W-:Y:S02]  /*2500*/  STS [R10], R27 ;  /* 0x0000001b0a007388 */ /* 0x000fe40000000800 */
[----:B------:R-:W-:-:S02]  /*2510*/  IMAD.WIDE R2, R2, R13, c[0x0][0x170] ;  /* 0x00005c0002027625 */ /* 0x000fc400078e020d */
[----:B------:R-:W-:Y:S06]  /*2520*/  BAR.SYNC.DEFER_BLOCKING 0x0 ;  /* 0x0000000000007b1d */ /* 0x000fec0000010000 */
[----:B------:R-:W1:Y:S04]  /*2530*/  LDS.128 R4, [R11] ;  /* 0x000000000b047984 */ /* 0x000e680000000c00 */
[----:B------:R-:W-:Y:S06]  /*2540*/  BAR.SYNC.DEFER_BLOCKING 0x0 ;  /* 0x0000000000007b1d */ /* 0x000fec0000010000 */
[----:B------:R2:W-:Y:S04]  /*2550*/  STS [R87], R32 ;  /* 0x0000002057007388 */ /* 0x0005e80000000800 */
[----:B------:R2:W-:Y:S04]  /*2560*/  STS [R8], R35 ;  /* 0x0000002308007388 */ /* 0x0005e80000000800 */
[----:B------:R2:W-:Y:S04]  /*2570*/  STS [R9], R40 ;  /* 0x0000002809007388 */ /* 0x0005e80000000800 */
[----:B------:R2:W-:Y:S04]  /*2580*/  STS [R10], R43 ;  /* 0x0000002b0a007388 */ /* 0x0005e80000000800 */
[----:B------:R-:W-:Y:S06]  /*2590*/  BAR.SYNC.DEFER_BLOCKING 0x0 ;  /* 0x0000000000007b1d */ /* 0x000fec0000010000 */
[----:B-1----:R2:W-:Y:S01]  /*25a0*/  @P1 STG.E.128 [R2.64], R4 ;  /* 0x0000000402001986 */ /* 0x0025e2000c101d0c */
[----:B------:R-:W-:Y:S05]  /*25b0*/  @!P0 EXIT ;  /* 0x000000000000894d */ /* 0x000fea0003800000 */
[----:B--2---:R-:W1:Y:S01]  /*25c0*/  LDS.128 R8, [R11] ;  /* 0x000000000b087984 */ /* 0x004e620000000c00 */
[----:B------:R-:W-:-:S04]  /*25d0*/  IMAD R2, R0, 0x1000, R57 ;  /* 0x0000100000027824 */ /* 0x000fc800078e0239 */
[----:B------:R-:W-:-:S05]  /*25e0*/  IMAD.WIDE R2, R2, R13, c[0x0][0x170] ;  /* 0x00005c0002027625 */ /* 0x000fca00078e020d */
[----:B-1----:R-:W-:Y:S01]  /*25f0*/  STG.E.128 [R2.64], R8 ;  /* 0x0000000802007986 */ /* 0x002fe2000c101d0c */
[----:B------:R-:W-:Y:S05]  /*2600*/  EXIT ;  /* 0x000000000000794d */ /* 0x000fea0003800000 */
.L_x_1:
[----:B------:R-:W-:-:S00]  /*2610*/  BRA `(.L_x_1) ;  /* 0xfffffff000007947 */ /* 0x000fc0000383ffff */
[----:B------:R-:W-:-:S00]  /*2620*/  NOP ;  /* 0x0000000000007918 */ /* 0x000fc00000000000 */
        /* <DEDUP_REMOVED lines=13> */
.L_x_2:


//--------------------- .nv.shared.triton_mm      --------------------------
	.section	.nv.shared.triton_mm,"aw",@nobits
	.sectionflags	@""
	.align	16
